//
// Generated by NVIDIA NVVM Compiler
//
// Compiler Build ID: CL-36424714
// Cuda compilation tools, release 13.0, V13.0.88
// Based on NVVM 20.0.0
//

.version 9.0
.target sm_100
.address_size 64

	// .globl	_Z11init_randomPfm
.global .align 4 .b8 precalc_xorwow_matrix[102400];
.global .align 4 .b8 precalc_xorwow_offset_matrix[102400];
.global .align 4 .b8 mrg32k3aM1[2304];
.global .align 4 .b8 mrg32k3aM2[2304];
.global .align 4 .b8 mrg32k3aM1SubSeq[2016];
.global .align 4 .b8 mrg32k3aM2SubSeq[2016];
.global .align 4 .b8 mrg32k3aM1Seq[2304];
.global .align 4 .b8 mrg32k3aM2Seq[2304];
.const .align 8 .b8 __cr_lgamma_table[72];

.visible .entry _Z11init_randomPfm(
	.param .u64 .ptr .align 1 _Z11init_randomPfm_param_0,
	.param .u64 _Z11init_randomPfm_param_1
)
{
	.local .align 8 .b8 	__local_depot0[48];
	.reg .b64 	%SP;
	.reg .b64 	%SPL;
	.reg .pred 	%p<64>;
	.reg .b32 	%r<1199>;
	.reg .b32 	%f<4>;
	.reg .b64 	%rd<29>;

	mov.u64 	%SPL, __local_depot0;
	ld.param.u64 	%rd10, [_Z11init_randomPfm_param_0];
	ld.param.u64 	%rd11, [_Z11init_randomPfm_param_1];
	mov.u32 	%r540, %ctaid.x;
	mov.u32 	%r541, %ntid.x;
	mov.u32 	%r542, %tid.x;
	mad.lo.s32 	%r543, %r540, %r541, %r542;
	cvt.s64.s32 	%rd1, %r543;
	setp.le.u64 	%p1, %rd11, %rd1;
	@%p1 bra 	$L__BB0_117;
	cvt.u32.u64 	%r544, %rd1;
	add.u64 	%rd2, %SPL, 0;
	// begin inline asm
	mov.u64 	%rd12, %clock64;
	// end inline asm
	cvt.u32.u64 	%r545, %rd12;
	xor.b32  	%r546, %r545, -1429050551;
	mul.lo.s32 	%r547, %r546, 1099087573;
	{ .reg .b32 tmp; mov.b64 {tmp, %r548}, %rd12; }
	xor.b32  	%r549, %r548, -136515619;
	mul.lo.s32 	%r550, %r549, -1703105765;
	add.s32 	%r551, %r547, %r550;
	add.s32 	%r1, %r551, 6615241;
	add.s32 	%r935, %r547, 123456789;
	st.local.v2.u32 	[%rd2], {%r1, %r935};
	xor.b32  	%r552, %r547, 362436069;
	add.s32 	%r553, %r550, 521288629;
	st.local.v2.u32 	[%rd2+8], {%r552, %r553};
	xor.b32  	%r554, %r550, 88675123;
	add.s32 	%r931, %r547, 5783321;
	st.local.v2.u32 	[%rd2+16], {%r554, %r931};
	setp.eq.s32 	%p2, %r544, 0;
	@%p2 bra 	$L__BB0_116;
	mov.b32 	%r918, 0;
	mov.u64 	%rd28, %rd1;
$L__BB0_3:
	mov.u64 	%rd3, %rd28;
	and.b64  	%rd4, %rd3, 3;
	setp.eq.s64 	%p3, %rd4, 0;
	@%p3 bra 	$L__BB0_115;
	mul.wide.u32 	%rd14, %r918, 3200;
	mov.u64 	%rd15, precalc_xorwow_matrix;
	add.s64 	%rd5, %rd15, %rd14;
	mov.b32 	%r931, 0;
	mov.u32 	%r932, %r931;
	mov.u32 	%r933, %r931;
	mov.u32 	%r934, %r931;
	mov.u32 	%r935, %r931;
	mov.u32 	%r924, %r931;
$L__BB0_5:
	mul.wide.u32 	%rd16, %r924, 4;
	add.s64 	%rd17, %rd2, %rd16;
	ld.local.u32 	%r13, [%rd17+4];
	shl.b32 	%r14, %r924, 5;
	mov.b32 	%r930, 0;
$L__BB0_6:
	.pragma "nounroll";
	shr.u32 	%r558, %r13, %r930;
	and.b32  	%r559, %r558, 1;
	setp.eq.b32 	%p4, %r559, 1;
	not.pred 	%p5, %p4;
	add.s32 	%r560, %r14, %r930;
	mul.lo.s32 	%r561, %r560, 5;
	mul.wide.u32 	%rd18, %r561, 4;
	add.s64 	%rd6, %rd5, %rd18;
	@%p5 bra 	$L__BB0_8;
	ld.global.u32 	%r562, [%rd6];
	xor.b32  	%r935, %r935, %r562;
	ld.global.u32 	%r563, [%rd6+4];
	xor.b32  	%r934, %r934, %r563;
	ld.global.u32 	%r564, [%rd6+8];
	xor.b32  	%r933, %r933, %r564;
	ld.global.u32 	%r565, [%rd6+12];
	xor.b32  	%r932, %r932, %r565;
	ld.global.u32 	%r566, [%rd6+16];
	xor.b32  	%r931, %r931, %r566;
$L__BB0_8:
	and.b32  	%r568, %r558, 2;
	setp.eq.s32 	%p6, %r568, 0;
	@%p6 bra 	$L__BB0_10;
	ld.global.u32 	%r569, [%rd6+20];
	xor.b32  	%r935, %r935, %r569;
	ld.global.u32 	%r570, [%rd6+24];
	xor.b32  	%r934, %r934, %r570;
	ld.global.u32 	%r571, [%rd6+28];
	xor.b32  	%r933, %r933, %r571;
	ld.global.u32 	%r572, [%rd6+32];
	xor.b32  	%r932, %r932, %r572;
	ld.global.u32 	%r573, [%rd6+36];
	xor.b32  	%r931, %r931, %r573;
$L__BB0_10:
	and.b32  	%r575, %r558, 4;
	setp.eq.s32 	%p7, %r575, 0;
	@%p7 bra 	$L__BB0_12;
	ld.global.u32 	%r576, [%rd6+40];
	xor.b32  	%r935, %r935, %r576;
	ld.global.u32 	%r577, [%rd6+44];
	xor.b32  	%r934, %r934, %r577;
	ld.global.u32 	%r578, [%rd6+48];
	xor.b32  	%r933, %r933, %r578;
	ld.global.u32 	%r579, [%rd6+52];
	xor.b32  	%r932, %r932, %r579;
	ld.global.u32 	%r580, [%rd6+56];
	xor.b32  	%r931, %r931, %r580;
$L__BB0_12:
	and.b32  	%r582, %r558, 8;
	setp.eq.s32 	%p8, %r582, 0;
	@%p8 bra 	$L__BB0_14;
	ld.global.u32 	%r583, [%rd6+60];
	xor.b32  	%r935, %r935, %r583;
	ld.global.u32 	%r584, [%rd6+64];
	xor.b32  	%r934, %r934, %r584;
	ld.global.u32 	%r585, [%rd6+68];
	xor.b32  	%r933, %r933, %r585;
	ld.global.u32 	%r586, [%rd6+72];
	xor.b32  	%r932, %r932, %r586;
	ld.global.u32 	%r587, [%rd6+76];
	xor.b32  	%r931, %r931, %r587;
$L__BB0_14:
	and.b32  	%r589, %r558, 16;
	setp.eq.s32 	%p9, %r589, 0;
	@%p9 bra 	$L__BB0_16;
	ld.global.u32 	%r590, [%rd6+80];
	xor.b32  	%r935, %r935, %r590;
	ld.global.u32 	%r591, [%rd6+84];
	xor.b32  	%r934, %r934, %r591;
	ld.global.u32 	%r592, [%rd6+88];
	xor.b32  	%r933, %r933, %r592;
	ld.global.u32 	%r593, [%rd6+92];
	xor.b32  	%r932, %r932, %r593;
	ld.global.u32 	%r594, [%rd6+96];
	xor.b32  	%r931, %r931, %r594;
$L__BB0_16:
	and.b32  	%r596, %r558, 32;
	setp.eq.s32 	%p10, %r596, 0;
	@%p10 bra 	$L__BB0_18;
	ld.global.u32 	%r597, [%rd6+100];
	xor.b32  	%r935, %r935, %r597;
	ld.global.u32 	%r598, [%rd6+104];
	xor.b32  	%r934, %r934, %r598;
	ld.global.u32 	%r599, [%rd6+108];
	xor.b32  	%r933, %r933, %r599;
	ld.global.u32 	%r600, [%rd6+112];
	xor.b32  	%r932, %r932, %r600;
	ld.global.u32 	%r601, [%rd6+116];
	xor.b32  	%r931, %r931, %r601;
$L__BB0_18:
	and.b32  	%r603, %r558, 64;
	setp.eq.s32 	%p11, %r603, 0;
	@%p11 bra 	$L__BB0_20;
	ld.global.u32 	%r604, [%rd6+120];
	xor.b32  	%r935, %r935, %r604;
	ld.global.u32 	%r605, [%rd6+124];
	xor.b32  	%r934, %r934, %r605;
	ld.global.u32 	%r606, [%rd6+128];
	xor.b32  	%r933, %r933, %r606;
	ld.global.u32 	%r607, [%rd6+132];
	xor.b32  	%r932, %r932, %r607;
	ld.global.u32 	%r608, [%rd6+136];
	xor.b32  	%r931, %r931, %r608;
$L__BB0_20:
	and.b32  	%r610, %r558, 128;
	setp.eq.s32 	%p12, %r610, 0;
	@%p12 bra 	$L__BB0_22;
	ld.global.u32 	%r611, [%rd6+140];
	xor.b32  	%r935, %r935, %r611;
	ld.global.u32 	%r612, [%rd6+144];
	xor.b32  	%r934, %r934, %r612;
	ld.global.u32 	%r613, [%rd6+148];
	xor.b32  	%r933, %r933, %r613;
	ld.global.u32 	%r614, [%rd6+152];
	xor.b32  	%r932, %r932, %r614;
	ld.global.u32 	%r615, [%rd6+156];
	xor.b32  	%r931, %r931, %r615;
$L__BB0_22:
	and.b32  	%r617, %r558, 256;
	setp.eq.s32 	%p13, %r617, 0;
	@%p13 bra 	$L__BB0_24;
	ld.global.u32 	%r618, [%rd6+160];
	xor.b32  	%r935, %r935, %r618;
	ld.global.u32 	%r619, [%rd6+164];
	xor.b32  	%r934, %r934, %r619;
	ld.global.u32 	%r620, [%rd6+168];
	xor.b32  	%r933, %r933, %r620;
	ld.global.u32 	%r621, [%rd6+172];
	xor.b32  	%r932, %r932, %r621;
	ld.global.u32 	%r622, [%rd6+176];
	xor.b32  	%r931, %r931, %r622;
$L__BB0_24:
	and.b32  	%r624, %r558, 512;
	setp.eq.s32 	%p14, %r624, 0;
	@%p14 bra 	$L__BB0_26;
	ld.global.u32 	%r625, [%rd6+180];
	xor.b32  	%r935, %r935, %r625;
	ld.global.u32 	%r626, [%rd6+184];
	xor.b32  	%r934, %r934, %r626;
	ld.global.u32 	%r627, [%rd6+188];
	xor.b32  	%r933, %r933, %r627;
	ld.global.u32 	%r628, [%rd6+192];
	xor.b32  	%r932, %r932, %r628;
	ld.global.u32 	%r629, [%rd6+196];
	xor.b32  	%r931, %r931, %r629;
$L__BB0_26:
	and.b32  	%r631, %r558, 1024;
	setp.eq.s32 	%p15, %r631, 0;
	@%p15 bra 	$L__BB0_28;
	ld.global.u32 	%r632, [%rd6+200];
	xor.b32  	%r935, %r935, %r632;
	ld.global.u32 	%r633, [%rd6+204];
	xor.b32  	%r934, %r934, %r633;
	ld.global.u32 	%r634, [%rd6+208];
	xor.b32  	%r933, %r933, %r634;
	ld.global.u32 	%r635, [%rd6+212];
	xor.b32  	%r932, %r932, %r635;
	ld.global.u32 	%r636, [%rd6+216];
	xor.b32  	%r931, %r931, %r636;
$L__BB0_28:
	and.b32  	%r638, %r558, 2048;
	setp.eq.s32 	%p16, %r638, 0;
	@%p16 bra 	$L__BB0_30;
	ld.global.u32 	%r639, [%rd6+220];
	xor.b32  	%r935, %r935, %r639;
	ld.global.u32 	%r640, [%rd6+224];
	xor.b32  	%r934, %r934, %r640;
	ld.global.u32 	%r641, [%rd6+228];
	xor.b32  	%r933, %r933, %r641;
	ld.global.u32 	%r642, [%rd6+232];
	xor.b32  	%r932, %r932, %r642;
	ld.global.u32 	%r643, [%rd6+236];
	xor.b32  	%r931, %r931, %r643;
$L__BB0_30:
	and.b32  	%r645, %r558, 4096;
	setp.eq.s32 	%p17, %r645, 0;
	@%p17 bra 	$L__BB0_32;
	ld.global.u32 	%r646, [%rd6+240];
	xor.b32  	%r935, %r935, %r646;
	ld.global.u32 	%r647, [%rd6+244];
	xor.b32  	%r934, %r934, %r647;
	ld.global.u32 	%r648, [%rd6+248];
	xor.b32  	%r933, %r933, %r648;
	ld.global.u32 	%r649, [%rd6+252];
	xor.b32  	%r932, %r932, %r649;
	ld.global.u32 	%r650, [%rd6+256];
	xor.b32  	%r931, %r931, %r650;
$L__BB0_32:
	and.b32  	%r652, %r558, 8192;
	setp.eq.s32 	%p18, %r652, 0;
	@%p18 bra 	$L__BB0_34;
	ld.global.u32 	%r653, [%rd6+260];
	xor.b32  	%r935, %r935, %r653;
	ld.global.u32 	%r654, [%rd6+264];
	xor.b32  	%r934, %r934, %r654;
	ld.global.u32 	%r655, [%rd6+268];
	xor.b32  	%r933, %r933, %r655;
	ld.global.u32 	%r656, [%rd6+272];
	xor.b32  	%r932, %r932, %r656;
	ld.global.u32 	%r657, [%rd6+276];
	xor.b32  	%r931, %r931, %r657;
$L__BB0_34:
	and.b32  	%r659, %r558, 16384;
	setp.eq.s32 	%p19, %r659, 0;
	@%p19 bra 	$L__BB0_36;
	ld.global.u32 	%r660, [%rd6+280];
	xor.b32  	%r935, %r935, %r660;
	ld.global.u32 	%r661, [%rd6+284];
	xor.b32  	%r934, %r934, %r661;
	ld.global.u32 	%r662, [%rd6+288];
	xor.b32  	%r933, %r933, %r662;
	ld.global.u32 	%r663, [%rd6+292];
	xor.b32  	%r932, %r932, %r663;
	ld.global.u32 	%r664, [%rd6+296];
	xor.b32  	%r931, %r931, %r664;
$L__BB0_36:
	and.b32  	%r666, %r558, 32768;
	setp.eq.s32 	%p20, %r666, 0;
	@%p20 bra 	$L__BB0_38;
	ld.global.u32 	%r667, [%rd6+300];
	xor.b32  	%r935, %r935, %r667;
	ld.global.u32 	%r668, [%rd6+304];
	xor.b32  	%r934, %r934, %r668;
	ld.global.u32 	%r669, [%rd6+308];
	xor.b32  	%r933, %r933, %r669;
	ld.global.u32 	%r670, [%rd6+312];
	xor.b32  	%r932, %r932, %r670;
	ld.global.u32 	%r671, [%rd6+316];
	xor.b32  	%r931, %r931, %r671;
$L__BB0_38:
	add.s32 	%r930, %r930, 16;
	setp.ne.s32 	%p21, %r930, 32;
	@%p21 bra 	$L__BB0_6;
	mad.lo.s32 	%r672, %r924, -31, %r14;
	add.s32 	%r924, %r672, 1;
	setp.ne.s32 	%p22, %r924, 5;
	@%p22 bra 	$L__BB0_5;
	st.local.u32 	[%rd2+4], %r935;
	st.local.v2.u32 	[%rd2+8], {%r934, %r933};
	st.local.v2.u32 	[%rd2+16], {%r932, %r931};
	setp.eq.s64 	%p23, %rd4, 1;
	@%p23 bra 	$L__BB0_115;
	mov.b32 	%r931, 0;
	mov.u32 	%r1024, %r931;
	mov.u32 	%r1025, %r931;
	mov.u32 	%r1026, %r931;
	mov.u32 	%r935, %r931;
	mov.u32 	%r1016, %r931;
$L__BB0_42:
	mul.wide.u32 	%rd19, %r1016, 4;
	add.s64 	%rd20, %rd2, %rd19;
	ld.local.u32 	%r189, [%rd20+4];
	shl.b32 	%r190, %r1016, 5;
	mov.b32 	%r1022, 0;
$L__BB0_43:
	.pragma "nounroll";
	shr.u32 	%r675, %r189, %r1022;
	and.b32  	%r676, %r675, 1;
	setp.eq.b32 	%p24, %r676, 1;
	not.pred 	%p25, %p24;
	add.s32 	%r677, %r190, %r1022;
	mul.lo.s32 	%r678, %r677, 5;
	mul.wide.u32 	%rd21, %r678, 4;
	add.s64 	%rd7, %rd5, %rd21;
	@%p25 bra 	$L__BB0_45;
	ld.global.u32 	%r679, [%rd7];
	xor.b32  	%r935, %r935, %r679;
	ld.global.u32 	%r680, [%rd7+4];
	xor.b32  	%r1026, %r1026, %r680;
	ld.global.u32 	%r681, [%rd7+8];
	xor.b32  	%r1025, %r1025, %r681;
	ld.global.u32 	%r682, [%rd7+12];
	xor.b32  	%r1024, %r1024, %r682;
	ld.global.u32 	%r683, [%rd7+16];
	xor.b32  	%r931, %r931, %r683;
$L__BB0_45:
	and.b32  	%r685, %r675, 2;
	setp.eq.s32 	%p26, %r685, 0;
	@%p26 bra 	$L__BB0_47;
	ld.global.u32 	%r686, [%rd7+20];
	xor.b32  	%r935, %r935, %r686;
	ld.global.u32 	%r687, [%rd7+24];
	xor.b32  	%r1026, %r1026, %r687;
	ld.global.u32 	%r688, [%rd7+28];
	xor.b32  	%r1025, %r1025, %r688;
	ld.global.u32 	%r689, [%rd7+32];
	xor.b32  	%r1024, %r1024, %r689;
	ld.global.u32 	%r690, [%rd7+36];
	xor.b32  	%r931, %r931, %r690;
$L__BB0_47:
	and.b32  	%r692, %r675, 4;
	setp.eq.s32 	%p27, %r692, 0;
	@%p27 bra 	$L__BB0_49;
	ld.global.u32 	%r693, [%rd7+40];
	xor.b32  	%r935, %r935, %r693;
	ld.global.u32 	%r694, [%rd7+44];
	xor.b32  	%r1026, %r1026, %r694;
	ld.global.u32 	%r695, [%rd7+48];
	xor.b32  	%r1025, %r1025, %r695;
	ld.global.u32 	%r696, [%rd7+52];
	xor.b32  	%r1024, %r1024, %r696;
	ld.global.u32 	%r697, [%rd7+56];
	xor.b32  	%r931, %r931, %r697;
$L__BB0_49:
	and.b32  	%r699, %r675, 8;
	setp.eq.s32 	%p28, %r699, 0;
	@%p28 bra 	$L__BB0_51;
	ld.global.u32 	%r700, [%rd7+60];
	xor.b32  	%r935, %r935, %r700;
	ld.global.u32 	%r701, [%rd7+64];
	xor.b32  	%r1026, %r1026, %r701;
	ld.global.u32 	%r702, [%rd7+68];
	xor.b32  	%r1025, %r1025, %r702;
	ld.global.u32 	%r703, [%rd7+72];
	xor.b32  	%r1024, %r1024, %r703;
	ld.global.u32 	%r704, [%rd7+76];
	xor.b32  	%r931, %r931, %r704;
$L__BB0_51:
	and.b32  	%r706, %r675, 16;
	setp.eq.s32 	%p29, %r706, 0;
	@%p29 bra 	$L__BB0_53;
	ld.global.u32 	%r707, [%rd7+80];
	xor.b32  	%r935, %r935, %r707;
	ld.global.u32 	%r708, [%rd7+84];
	xor.b32  	%r1026, %r1026, %r708;
	ld.global.u32 	%r709, [%rd7+88];
	xor.b32  	%r1025, %r1025, %r709;
	ld.global.u32 	%r710, [%rd7+92];
	xor.b32  	%r1024, %r1024, %r710;
	ld.global.u32 	%r711, [%rd7+96];
	xor.b32  	%r931, %r931, %r711;
$L__BB0_53:
	and.b32  	%r713, %r675, 32;
	setp.eq.s32 	%p30, %r713, 0;
	@%p30 bra 	$L__BB0_55;
	ld.global.u32 	%r714, [%rd7+100];
	xor.b32  	%r935, %r935, %r714;
	ld.global.u32 	%r715, [%rd7+104];
	xor.b32  	%r1026, %r1026, %r715;
	ld.global.u32 	%r716, [%rd7+108];
	xor.b32  	%r1025, %r1025, %r716;
	ld.global.u32 	%r717, [%rd7+112];
	xor.b32  	%r1024, %r1024, %r717;
	ld.global.u32 	%r718, [%rd7+116];
	xor.b32  	%r931, %r931, %r718;
$L__BB0_55:
	and.b32  	%r720, %r675, 64;
	setp.eq.s32 	%p31, %r720, 0;
	@%p31 bra 	$L__BB0_57;
	ld.global.u32 	%r721, [%rd7+120];
	xor.b32  	%r935, %r935, %r721;
	ld.global.u32 	%r722, [%rd7+124];
	xor.b32  	%r1026, %r1026, %r722;
	ld.global.u32 	%r723, [%rd7+128];
	xor.b32  	%r1025, %r1025, %r723;
	ld.global.u32 	%r724, [%rd7+132];
	xor.b32  	%r1024, %r1024, %r724;
	ld.global.u32 	%r725, [%rd7+136];
	xor.b32  	%r931, %r931, %r725;
$L__BB0_57:
	and.b32  	%r727, %r675, 128;
	setp.eq.s32 	%p32, %r727, 0;
	@%p32 bra 	$L__BB0_59;
	ld.global.u32 	%r728, [%rd7+140];
	xor.b32  	%r935, %r935, %r728;
	ld.global.u32 	%r729, [%rd7+144];
	xor.b32  	%r1026, %r1026, %r729;
	ld.global.u32 	%r730, [%rd7+148];
	xor.b32  	%r1025, %r1025, %r730;
	ld.global.u32 	%r731, [%rd7+152];
	xor.b32  	%r1024, %r1024, %r731;
	ld.global.u32 	%r732, [%rd7+156];
	xor.b32  	%r931, %r931, %r732;
$L__BB0_59:
	and.b32  	%r734, %r675, 256;
	setp.eq.s32 	%p33, %r734, 0;
	@%p33 bra 	$L__BB0_61;
	ld.global.u32 	%r735, [%rd7+160];
	xor.b32  	%r935, %r935, %r735;
	ld.global.u32 	%r736, [%rd7+164];
	xor.b32  	%r1026, %r1026, %r736;
	ld.global.u32 	%r737, [%rd7+168];
	xor.b32  	%r1025, %r1025, %r737;
	ld.global.u32 	%r738, [%rd7+172];
	xor.b32  	%r1024, %r1024, %r738;
	ld.global.u32 	%r739, [%rd7+176];
	xor.b32  	%r931, %r931, %r739;
$L__BB0_61:
	and.b32  	%r741, %r675, 512;
	setp.eq.s32 	%p34, %r741, 0;
	@%p34 bra 	$L__BB0_63;
	ld.global.u32 	%r742, [%rd7+180];
	xor.b32  	%r935, %r935, %r742;
	ld.global.u32 	%r743, [%rd7+184];
	xor.b32  	%r1026, %r1026, %r743;
	ld.global.u32 	%r744, [%rd7+188];
	xor.b32  	%r1025, %r1025, %r744;
	ld.global.u32 	%r745, [%rd7+192];
	xor.b32  	%r1024, %r1024, %r745;
	ld.global.u32 	%r746, [%rd7+196];
	xor.b32  	%r931, %r931, %r746;
$L__BB0_63:
	and.b32  	%r748, %r675, 1024;
	setp.eq.s32 	%p35, %r748, 0;
	@%p35 bra 	$L__BB0_65;
	ld.global.u32 	%r749, [%rd7+200];
	xor.b32  	%r935, %r935, %r749;
	ld.global.u32 	%r750, [%rd7+204];
	xor.b32  	%r1026, %r1026, %r750;
	ld.global.u32 	%r751, [%rd7+208];
	xor.b32  	%r1025, %r1025, %r751;
	ld.global.u32 	%r752, [%rd7+212];
	xor.b32  	%r1024, %r1024, %r752;
	ld.global.u32 	%r753, [%rd7+216];
	xor.b32  	%r931, %r931, %r753;
$L__BB0_65:
	and.b32  	%r755, %r675, 2048;
	setp.eq.s32 	%p36, %r755, 0;
	@%p36 bra 	$L__BB0_67;
	ld.global.u32 	%r756, [%rd7+220];
	xor.b32  	%r935, %r935, %r756;
	ld.global.u32 	%r757, [%rd7+224];
	xor.b32  	%r1026, %r1026, %r757;
	ld.global.u32 	%r758, [%rd7+228];
	xor.b32  	%r1025, %r1025, %r758;
	ld.global.u32 	%r759, [%rd7+232];
	xor.b32  	%r1024, %r1024, %r759;
	ld.global.u32 	%r760, [%rd7+236];
	xor.b32  	%r931, %r931, %r760;
$L__BB0_67:
	and.b32  	%r762, %r675, 4096;
	setp.eq.s32 	%p37, %r762, 0;
	@%p37 bra 	$L__BB0_69;
	ld.global.u32 	%r763, [%rd7+240];
	xor.b32  	%r935, %r935, %r763;
	ld.global.u32 	%r764, [%rd7+244];
	xor.b32  	%r1026, %r1026, %r764;
	ld.global.u32 	%r765, [%rd7+248];
	xor.b32  	%r1025, %r1025, %r765;
	ld.global.u32 	%r766, [%rd7+252];
	xor.b32  	%r1024, %r1024, %r766;
	ld.global.u32 	%r767, [%rd7+256];
	xor.b32  	%r931, %r931, %r767;
$L__BB0_69:
	and.b32  	%r769, %r675, 8192;
	setp.eq.s32 	%p38, %r769, 0;
	@%p38 bra 	$L__BB0_71;
	ld.global.u32 	%r770, [%rd7+260];
	xor.b32  	%r935, %r935, %r770;
	ld.global.u32 	%r771, [%rd7+264];
	xor.b32  	%r1026, %r1026, %r771;
	ld.global.u32 	%r772, [%rd7+268];
	xor.b32  	%r1025, %r1025, %r772;
	ld.global.u32 	%r773, [%rd7+272];
	xor.b32  	%r1024, %r1024, %r773;
	ld.global.u32 	%r774, [%rd7+276];
	xor.b32  	%r931, %r931, %r774;
$L__BB0_71:
	and.b32  	%r776, %r675, 16384;
	setp.eq.s32 	%p39, %r776, 0;
	@%p39 bra 	$L__BB0_73;
	ld.global.u32 	%r777, [%rd7+280];
	xor.b32  	%r935, %r935, %r777;
	ld.global.u32 	%r778, [%rd7+284];
	xor.b32  	%r1026, %r1026, %r778;
	ld.global.u32 	%r779, [%rd7+288];
	xor.b32  	%r1025, %r1025, %r779;
	ld.global.u32 	%r780, [%rd7+292];
	xor.b32  	%r1024, %r1024, %r780;
	ld.global.u32 	%r781, [%rd7+296];
	xor.b32  	%r931, %r931, %r781;
$L__BB0_73:
	and.b32  	%r783, %r675, 32768;
	setp.eq.s32 	%p40, %r783, 0;
	@%p40 bra 	$L__BB0_75;
	ld.global.u32 	%r784, [%rd7+300];
	xor.b32  	%r935, %r935, %r784;
	ld.global.u32 	%r785, [%rd7+304];
	xor.b32  	%r1026, %r1026, %r785;
	ld.global.u32 	%r786, [%rd7+308];
	xor.b32  	%r1025, %r1025, %r786;
	ld.global.u32 	%r787, [%rd7+312];
	xor.b32  	%r1024, %r1024, %r787;
	ld.global.u32 	%r788, [%rd7+316];
	xor.b32  	%r931, %r931, %r788;
$L__BB0_75:
	add.s32 	%r1022, %r1022, 16;
	setp.ne.s32 	%p41, %r1022, 32;
	@%p41 bra 	$L__BB0_43;
	mad.lo.s32 	%r789, %r1016, -31, %r190;
	add.s32 	%r1016, %r789, 1;
	setp.ne.s32 	%p42, %r1016, 5;
	@%p42 bra 	$L__BB0_42;
	st.local.u32 	[%rd2+4], %r935;
	st.local.v2.u32 	[%rd2+8], {%r1026, %r1025};
	st.local.v2.u32 	[%rd2+16], {%r1024, %r931};
	setp.ne.s64 	%p43, %rd4, 3;
	@%p43 bra 	$L__BB0_115;
	mov.b32 	%r931, 0;
	mov.u32 	%r1116, %r931;
	mov.u32 	%r1117, %r931;
	mov.u32 	%r1118, %r931;
	mov.u32 	%r935, %r931;
	mov.u32 	%r1108, %r931;
$L__BB0_79:
	mul.wide.u32 	%rd22, %r1108, 4;
	add.s64 	%rd23, %rd2, %rd22;
	ld.local.u32 	%r365, [%rd23+4];
	shl.b32 	%r366, %r1108, 5;
	mov.b32 	%r1114, 0;
$L__BB0_80:
	.pragma "nounroll";
	shr.u32 	%r792, %r365, %r1114;
	and.b32  	%r793, %r792, 1;
	setp.eq.b32 	%p44, %r793, 1;
	not.pred 	%p45, %p44;
	add.s32 	%r794, %r366, %r1114;
	mul.lo.s32 	%r795, %r794, 5;
	mul.wide.u32 	%rd24, %r795, 4;
	add.s64 	%rd8, %rd5, %rd24;
	@%p45 bra 	$L__BB0_82;
	ld.global.u32 	%r796, [%rd8];
	xor.b32  	%r935, %r935, %r796;
	ld.global.u32 	%r797, [%rd8+4];
	xor.b32  	%r1118, %r1118, %r797;
	ld.global.u32 	%r798, [%rd8+8];
	xor.b32  	%r1117, %r1117, %r798;
	ld.global.u32 	%r799, [%rd8+12];
	xor.b32  	%r1116, %r1116, %r799;
	ld.global.u32 	%r800, [%rd8+16];
	xor.b32  	%r931, %r931, %r800;
$L__BB0_82:
	and.b32  	%r802, %r792, 2;
	setp.eq.s32 	%p46, %r802, 0;
	@%p46 bra 	$L__BB0_84;
	ld.global.u32 	%r803, [%rd8+20];
	xor.b32  	%r935, %r935, %r803;
	ld.global.u32 	%r804, [%rd8+24];
	xor.b32  	%r1118, %r1118, %r804;
	ld.global.u32 	%r805, [%rd8+28];
	xor.b32  	%r1117, %r1117, %r805;
	ld.global.u32 	%r806, [%rd8+32];
	xor.b32  	%r1116, %r1116, %r806;
	ld.global.u32 	%r807, [%rd8+36];
	xor.b32  	%r931, %r931, %r807;
$L__BB0_84:
	and.b32  	%r809, %r792, 4;
	setp.eq.s32 	%p47, %r809, 0;
	@%p47 bra 	$L__BB0_86;
	ld.global.u32 	%r810, [%rd8+40];
	xor.b32  	%r935, %r935, %r810;
	ld.global.u32 	%r811, [%rd8+44];
	xor.b32  	%r1118, %r1118, %r811;
	ld.global.u32 	%r812, [%rd8+48];
	xor.b32  	%r1117, %r1117, %r812;
	ld.global.u32 	%r813, [%rd8+52];
	xor.b32  	%r1116, %r1116, %r813;
	ld.global.u32 	%r814, [%rd8+56];
	xor.b32  	%r931, %r931, %r814;
$L__BB0_86:
	and.b32  	%r816, %r792, 8;
	setp.eq.s32 	%p48, %r816, 0;
	@%p48 bra 	$L__BB0_88;
	ld.global.u32 	%r817, [%rd8+60];
	xor.b32  	%r935, %r935, %r817;
	ld.global.u32 	%r818, [%rd8+64];
	xor.b32  	%r1118, %r1118, %r818;
	ld.global.u32 	%r819, [%rd8+68];
	xor.b32  	%r1117, %r1117, %r819;
	ld.global.u32 	%r820, [%rd8+72];
	xor.b32  	%r1116, %r1116, %r820;
	ld.global.u32 	%r821, [%rd8+76];
	xor.b32  	%r931, %r931, %r821;
$L__BB0_88:
	and.b32  	%r823, %r792, 16;
	setp.eq.s32 	%p49, %r823, 0;
	@%p49 bra 	$L__BB0_90;
	ld.global.u32 	%r824, [%rd8+80];
	xor.b32  	%r935, %r935, %r824;
	ld.global.u32 	%r825, [%rd8+84];
	xor.b32  	%r1118, %r1118, %r825;
	ld.global.u32 	%r826, [%rd8+88];
	xor.b32  	%r1117, %r1117, %r826;
	ld.global.u32 	%r827, [%rd8+92];
	xor.b32  	%r1116, %r1116, %r827;
	ld.global.u32 	%r828, [%rd8+96];
	xor.b32  	%r931, %r931, %r828;
$L__BB0_90:
	and.b32  	%r830, %r792, 32;
	setp.eq.s32 	%p50, %r830, 0;
	@%p50 bra 	$L__BB0_92;
	ld.global.u32 	%r831, [%rd8+100];
	xor.b32  	%r935, %r935, %r831;
	ld.global.u32 	%r832, [%rd8+104];
	xor.b32  	%r1118, %r1118, %r832;
	ld.global.u32 	%r833, [%rd8+108];
	xor.b32  	%r1117, %r1117, %r833;
	ld.global.u32 	%r834, [%rd8+112];
	xor.b32  	%r1116, %r1116, %r834;
	ld.global.u32 	%r835, [%rd8+116];
	xor.b32  	%r931, %r931, %r835;
$L__BB0_92:
	and.b32  	%r837, %r792, 64;
	setp.eq.s32 	%p51, %r837, 0;
	@%p51 bra 	$L__BB0_94;
	ld.global.u32 	%r838, [%rd8+120];
	xor.b32  	%r935, %r935, %r838;
	ld.global.u32 	%r839, [%rd8+124];
	xor.b32  	%r1118, %r1118, %r839;
	ld.global.u32 	%r840, [%rd8+128];
	xor.b32  	%r1117, %r1117, %r840;
	ld.global.u32 	%r841, [%rd8+132];
	xor.b32  	%r1116, %r1116, %r841;
	ld.global.u32 	%r842, [%rd8+136];
	xor.b32  	%r931, %r931, %r842;
$L__BB0_94:
	and.b32  	%r844, %r792, 128;
	setp.eq.s32 	%p52, %r844, 0;
	@%p52 bra 	$L__BB0_96;
	ld.global.u32 	%r845, [%rd8+140];
	xor.b32  	%r935, %r935, %r845;
	ld.global.u32 	%r846, [%rd8+144];
	xor.b32  	%r1118, %r1118, %r846;
	ld.global.u32 	%r847, [%rd8+148];
	xor.b32  	%r1117, %r1117, %r847;
	ld.global.u32 	%r848, [%rd8+152];
	xor.b32  	%r1116, %r1116, %r848;
	ld.global.u32 	%r849, [%rd8+156];
	xor.b32  	%r931, %r931, %r849;
$L__BB0_96:
	and.b32  	%r851, %r792, 256;
	setp.eq.s32 	%p53, %r851, 0;
	@%p53 bra 	$L__BB0_98;
	ld.global.u32 	%r852, [%rd8+160];
	xor.b32  	%r935, %r935, %r852;
	ld.global.u32 	%r853, [%rd8+164];
	xor.b32  	%r1118, %r1118, %r853;
	ld.global.u32 	%r854, [%rd8+168];
	xor.b32  	%r1117, %r1117, %r854;
	ld.global.u32 	%r855, [%rd8+172];
	xor.b32  	%r1116, %r1116, %r855;
	ld.global.u32 	%r856, [%rd8+176];
	xor.b32  	%r931, %r931, %r856;
$L__BB0_98:
	and.b32  	%r858, %r792, 512;
	setp.eq.s32 	%p54, %r858, 0;
	@%p54 bra 	$L__BB0_100;
	ld.global.u32 	%r859, [%rd8+180];
	xor.b32  	%r935, %r935, %r859;
	ld.global.u32 	%r860, [%rd8+184];
	xor.b32  	%r1118, %r1118, %r860;
	ld.global.u32 	%r861, [%rd8+188];
	xor.b32  	%r1117, %r1117, %r861;
	ld.global.u32 	%r862, [%rd8+192];
	xor.b32  	%r1116, %r1116, %r862;
	ld.global.u32 	%r863, [%rd8+196];
	xor.b32  	%r931, %r931, %r863;
$L__BB0_100:
	and.b32  	%r865, %r792, 1024;
	setp.eq.s32 	%p55, %r865, 0;
	@%p55 bra 	$L__BB0_102;
	ld.global.u32 	%r866, [%rd8+200];
	xor.b32  	%r935, %r935, %r866;
	ld.global.u32 	%r867, [%rd8+204];
	xor.b32  	%r1118, %r1118, %r867;
	ld.global.u32 	%r868, [%rd8+208];
	xor.b32  	%r1117, %r1117, %r868;
	ld.global.u32 	%r869, [%rd8+212];
	xor.b32  	%r1116, %r1116, %r869;
	ld.global.u32 	%r870, [%rd8+216];
	xor.b32  	%r931, %r931, %r870;
$L__BB0_102:
	and.b32  	%r872, %r792, 2048;
	setp.eq.s32 	%p56, %r872, 0;
	@%p56 bra 	$L__BB0_104;
	ld.global.u32 	%r873, [%rd8+220];
	xor.b32  	%r935, %r935, %r873;
	ld.global.u32 	%r874, [%rd8+224];
	xor.b32  	%r1118, %r1118, %r874;
	ld.global.u32 	%r875, [%rd8+228];
	xor.b32  	%r1117, %r1117, %r875;
	ld.global.u32 	%r876, [%rd8+232];
	xor.b32  	%r1116, %r1116, %r876;
	ld.global.u32 	%r877, [%rd8+236];
	xor.b32  	%r931, %r931, %r877;
$L__BB0_104:
	and.b32  	%r879, %r792, 4096;
	setp.eq.s32 	%p57, %r879, 0;
	@%p57 bra 	$L__BB0_106;
	ld.global.u32 	%r880, [%rd8+240];
	xor.b32  	%r935, %r935, %r880;
	ld.global.u32 	%r881, [%rd8+244];
	xor.b32  	%r1118, %r1118, %r881;
	ld.global.u32 	%r882, [%rd8+248];
	xor.b32  	%r1117, %r1117, %r882;
	ld.global.u32 	%r883, [%rd8+252];
	xor.b32  	%r1116, %r1116, %r883;
	ld.global.u32 	%r884, [%rd8+256];
	xor.b32  	%r931, %r931, %r884;
$L__BB0_106:
	and.b32  	%r886, %r792, 8192;
	setp.eq.s32 	%p58, %r886, 0;
	@%p58 bra 	$L__BB0_108;
	ld.global.u32 	%r887, [%rd8+260];
	xor.b32  	%r935, %r935, %r887;
	ld.global.u32 	%r888, [%rd8+264];
	xor.b32  	%r1118, %r1118, %r888;
	ld.global.u32 	%r889, [%rd8+268];
	xor.b32  	%r1117, %r1117, %r889;
	ld.global.u32 	%r890, [%rd8+272];
	xor.b32  	%r1116, %r1116, %r890;
	ld.global.u32 	%r891, [%rd8+276];
	xor.b32  	%r931, %r931, %r891;
$L__BB0_108:
	and.b32  	%r893, %r792, 16384;
	setp.eq.s32 	%p59, %r893, 0;
	@%p59 bra 	$L__BB0_110;
	ld.global.u32 	%r894, [%rd8+280];
	xor.b32  	%r935, %r935, %r894;
	ld.global.u32 	%r895, [%rd8+284];
	xor.b32  	%r1118, %r1118, %r895;
	ld.global.u32 	%r896, [%rd8+288];
	xor.b32  	%r1117, %r1117, %r896;
	ld.global.u32 	%r897, [%rd8+292];
	xor.b32  	%r1116, %r1116, %r897;
	ld.global.u32 	%r898, [%rd8+296];
	xor.b32  	%r931, %r931, %r898;
$L__BB0_110:
	and.b32  	%r900, %r792, 32768;
	setp.eq.s32 	%p60, %r900, 0;
	@%p60 bra 	$L__BB0_112;
	ld.global.u32 	%r901, [%rd8+300];
	xor.b32  	%r935, %r935, %r901;
	ld.global.u32 	%r902, [%rd8+304];
	xor.b32  	%r1118, %r1118, %r902;
	ld.global.u32 	%r903, [%rd8+308];
	xor.b32  	%r1117, %r1117, %r903;
	ld.global.u32 	%r904, [%rd8+312];
	xor.b32  	%r1116, %r1116, %r904;
	ld.global.u32 	%r905, [%rd8+316];
	xor.b32  	%r931, %r931, %r905;
$L__BB0_112:
	add.s32 	%r1114, %r1114, 16;
	setp.ne.s32 	%p61, %r1114, 32;
	@%p61 bra 	$L__BB0_80;
	mad.lo.s32 	%r906, %r1108, -31, %r366;
	add.s32 	%r1108, %r906, 1;
	setp.ne.s32 	%p62, %r1108, 5;
	@%p62 bra 	$L__BB0_79;
	st.local.u32 	[%rd2+4], %r935;
	st.local.v2.u32 	[%rd2+8], {%r1118, %r1117};
	st.local.v2.u32 	[%rd2+16], {%r1116, %r931};
$L__BB0_115:
	shr.u64 	%rd28, %rd3, 2;
	add.s32 	%r918, %r918, 1;
	setp.gt.u64 	%p63, %rd3, 3;
	@%p63 bra 	$L__BB0_3;
$L__BB0_116:
	shr.u32 	%r907, %r935, 2;
	xor.b32  	%r908, %r907, %r935;
	shl.b32 	%r909, %r931, 4;
	shl.b32 	%r910, %r908, 1;
	xor.b32  	%r911, %r910, %r909;
	xor.b32  	%r912, %r911, %r908;
	xor.b32  	%r913, %r912, %r931;
	add.s32 	%r914, %r1, %r913;
	add.s32 	%r915, %r914, 362437;
	cvt.rn.f32.u32 	%f1, %r915;
	fma.rn.f32 	%f2, %f1, 0f2F800000, 0f2F000000;
	mul.f32 	%f3, %f2, 0f42C80000;
	cvta.to.global.u64 	%rd25, %rd10;
	shl.b64 	%rd26, %rd1, 2;
	add.s64 	%rd27, %rd25, %rd26;
	st.global.f32 	[%rd27], %f3;
$L__BB0_117:
	ret;

}


// ===== COMPILED SASS (sm_100) =====

	.target	sm_100

	.elftype	@"ET_EXEC"


//--------------------- .note.nv.tkinfo           --------------------------
	.section	.note.nv.tkinfo,"",@"SHT_NOTE"
	.sectionflags	@"SHF_NOTE_NV_TKINFO"
	.tkinfo
        /*0018*/ 	.word	0x00000002
        /*0030*/ 	.string	""
        /*0030*/ 	.string	"ptxas"
        /*0030*/ 	.string	"Cuda compilation tools, release 13.0, V13.0.88"
        /*0030*/ 	.string	"Build cuda_13.0.r13.0/compiler.36424714_0"
        /*0030*/ 	.string	"-arch sm_100 -m 64 "



//--------------------- .note.nv.cuinfo           --------------------------
	.section	.note.nv.cuinfo,"",@"SHT_NOTE"
	.sectionflags	@"SHF_NOTE_NV_CUINFO"
        /*0018*/ 	.short	0x0002
        /*001a*/ 	.short	0x0064
        /*001c*/ 	.short	0x0082
	.zero		2


//--------------------- .nv.info                  --------------------------
	.section	.nv.info,"",@"SHT_CUDA_INFO"
	.align	4


	//----- nvinfo : EIATTR_REGCOUNT
	.align		4
        /*0000*/ 	.byte	0x04, 0x2f
        /*0002*/ 	.short	(.L_10 - .L_9)
	.align		4
.L_9:
        /*0004*/ 	.word	index@(_Z11init_randomPfm)
        /*0008*/ 	.word	0x0000001f


	//----- nvinfo : EIATTR_FRAME_SIZE
	.align		4
.L_10:
        /*000c*/ 	.byte	0x04, 0x11
        /*000e*/ 	.short	(.L_12 - .L_11)
	.align		4
.L_11:
        /*0010*/ 	.word	index@(_Z11init_randomPfm)
        /*0014*/ 	.word	0x00000030


	//----- nvinfo : EIATTR_MIN_STACK_SIZE
	.align		4
.L_12:
        /*0018*/ 	.byte	0x04, 0x12
        /*001a*/ 	.short	(.L_14 - .L_13)
	.align		4
.L_13:
        /*001c*/ 	.word	index@(_Z11init_randomPfm)
        /*0020*/ 	.word	0x00000030
.L_14:


//--------------------- .nv.compat                --------------------------
	.section	.nv.compat,"",@"SHT_CUDA_COMPAT_INFO"
	.align	4
        /*0000*/ 	.byte	0x02, 0x09, 0x00, 0x00, 0x02, 0x02, 0x01, 0x00, 0x02, 0x05, 0x05, 0x00, 0x03, 0x07, 0x01, 0x01
        /*0010*/ 	.byte	0x02, 0x03, 0x00, 0x00, 0x02, 0x06, 0x01, 0x00, 0x04, 0x0b, 0x08, 0x00, 0x09, 0x00, 0x00, 0x00
        /*0020*/ 	.byte	0x00, 0x00, 0x00, 0x00


//--------------------- .nv.info._Z11init_randomPfm --------------------------
	.section	.nv.info._Z11init_randomPfm,"",@"SHT_CUDA_INFO"
	.sectionflags	@""
	.align	4


	//----- nvinfo : EIATTR_CUDA_API_VERSION
	.align		4
        /*0000*/ 	.byte	0x04, 0x37
        /*0002*/ 	.short	(.L_16 - .L_15)
.L_15:
        /*0004*/ 	.word	0x00000082


	//----- nvinfo : EIATTR_KPARAM_INFO
	.align		4
.L_16:
        /*0008*/ 	.byte	0x04, 0x17
        /*000a*/ 	.short	(.L_18 - .L_17)
.L_17:
        /*000c*/ 	.word	0x00000000
        /*0010*/ 	.short	0x0001
        /*0012*/ 	.short	0x0008
        /*0014*/ 	.byte	0x00, 0xf0, 0x21, 0x00


	//----- nvinfo : EIATTR_KPARAM_INFO
	.align		4
.L_18:
        /*0018*/ 	.byte	0x04, 0x17
        /*001a*/ 	.short	(.L_20 - .L_19)
.L_19:
        /*001c*/ 	.word	0x00000000
        /*0020*/ 	.short	0x0000
        /*0022*/ 	.short	0x0000
        /*0024*/ 	.byte	0x00, 0xf5, 0x21, 0x00


	//----- nvinfo : EIATTR_SPARSE_MMA_MASK
	.align		4
.L_20:
        /*0028*/ 	.byte	0x03, 0x50
        /*002a*/ 	.short	0x0000


	//----- nvinfo : EIATTR_MAXREG_COUNT
	.align		4
        /*002c*/ 	.byte	0x03, 0x1b
        /*002e*/ 	.short	0x00ff


	//----- nvinfo : EIATTR_MERCURY_ISA_VERSION
	.align		4
        /*0030*/ 	.byte	0x03, 0x5f
        /*0032*/ 	.short	0x0101


	//----- nvinfo : EIATTR_VRC_CTA_INIT_COUNT
	.align		4
        /*0034*/ 	.byte	0x02, 0x4a
	.zero		1
	.zero		1


	//----- nvinfo : EIATTR_EXIT_INSTR_OFFSETS
	.align		4
        /*0038*/ 	.byte	0x04, 0x1c
        /*003a*/ 	.short	(.L_22 - .L_21)


	//   ....[0]....
.L_21:
        /*003c*/ 	.word	0x000000a0


	//   ....[1]....
        /*0040*/ 	.word	0x000027b0


	//----- nvinfo : EIATTR_CRS_STACK_SIZE
	.align		4
.L_22:
        /*0044*/ 	.byte	0x04, 0x1e
        /*0046*/ 	.short	(.L_24 - .L_23)
.L_23:
        /*0048*/ 	.word	0x00000000


	//----- nvinfo : EIATTR_CBANK_PARAM_SIZE
	.align		4
.L_24:
        /*004c*/ 	.byte	0x03, 0x19
        /*004e*/ 	.short	0x0010


	//----- nvinfo : EIATTR_PARAM_CBANK
	.align		4
        /*0050*/ 	.byte	0x04, 0x0a
        /*0052*/ 	.short	(.L_26 - .L_25)
	.align		4
.L_25:
        /*0054*/ 	.word	index@(.nv.constant0._Z11init_randomPfm)
        /*0058*/ 	.short	0x0380
        /*005a*/ 	.short	0x0010


	//----- nvinfo : EIATTR_SW_WAR
	.align		4
.L_26:
        /*005c*/ 	.byte	0x04, 0x36
        /*005e*/ 	.short	(.L_28 - .L_27)
.L_27:
        /*0060*/ 	.word	0x00000008
.L_28:


//--------------------- .nv.callgraph             --------------------------
	.section	.nv.callgraph,"",@"SHT_CUDA_CALLGRAPH"
	.align	4
	.sectionentsize	8
	.align		4
        /*0000*/ 	.word	0x00000000
	.align		4
        /*0004*/ 	.word	0xffffffff
	.align		4
        /*0008*/ 	.word	0x00000000
	.align		4
        /*000c*/ 	.word	0xfffffffe
	.align		4
        /*0010*/ 	.word	0x00000000
	.align		4
        /*0014*/ 	.word	0xfffffffd
	.align		4
        /*0018*/ 	.word	0x00000000
	.align		4
        /*001c*/ 	.word	0xfffffffc


//--------------------- .nv.constant4             --------------------------
	.section	.nv.constant4,"a",@progbits
	.align	8
	.align		8
.nv.constant4:
        /*0000*/ 	.dword	precalc_xorwow_matrix
	.align		8
        /*0008*/ 	.dword	precalc_xorwow_offset_matrix
	.align		8
        /*0010*/ 	.dword	mrg32k3aM1
	.align		8
        /*0018*/ 	.dword	mrg32k3aM2
	.align		8
        /*0020*/ 	.dword	mrg32k3aM1SubSeq
	.align		8
        /*0028*/ 	.dword	mrg32k3aM2SubSeq
	.align		8
        /*0030*/ 	.dword	mrg32k3aM1Seq
	.align		8
        /*0038*/ 	.dword	mrg32k3aM2Seq


//--------------------- .nv.constant3             --------------------------
	.section	.nv.constant3,"a",@progbits
	.align	8
.nv.constant3:
	.type		__cr_lgamma_table,@object
	.size		__cr_lgamma_table,(.L_8 - __cr_lgamma_table)
__cr_lgamma_table:
        /*0000*/ 	.byte	0x00, 0x00, 0x00, 0x00, 0x00, 0x00, 0x00, 0x00, 0x00, 0x00, 0x00, 0x00, 0x00, 0x00, 0x00, 0x00
        /*0010*/ 	.byte	0xef, 0x39, 0xfa, 0xfe, 0x42, 0x2e, 0xe6, 0x3f, 0x02, 0x20, 0x2a, 0xfa, 0x0b, 0xab, 0xfc, 0x3f
        /*0020*/ 	.byte	0xf9, 0x2c, 0x92, 0x7c, 0xa7, 0x6c, 0x09, 0x40, 0xc9, 0x79, 0x44, 0x3c, 0x64, 0x26, 0x13, 0x40
        /*0030*/ 	.byte	0xca, 0x01, 0xcf, 0x3a, 0x27, 0x51, 0x1a, 0x40, 0x30, 0xcc, 0x2d, 0xf3, 0xe1, 0x0c, 0x21, 0x40
        /*0040*/ 	.byte	0x0d, 0xb7, 0xfc, 0x82, 0x8e, 0x35, 0x25, 0x40
.L_8:


//--------------------- .text._Z11init_randomPfm  --------------------------
	.section	.text._Z11init_randomPfm,"ax",@progbits
	.align	128
        .global         _Z11init_randomPfm
        .type           _Z11init_randomPfm,@function
        .size           _Z11init_randomPfm,(.L_x_12 - _Z11init_randomPfm)
        .other          _Z11init_randomPfm,@"STO_CUDA_ENTRY STV_DEFAULT"
_Z11init_randomPfm:
.text._Z11init_randomPfm:
[----:B------:R-:W0:Y:S01]  /*0000*/  LDC R1, c[0x0][0x37c] ;  /* 0x0000df00ff017b82 */ /* 0x000e220000000800 */
[----:B------:R-:W1:Y:S07]  /*0010*/  S2R R3, SR_TID.X ;  /* 0x0000000000037919 */ /* 0x000e6e0000002100 */
[----:B------:R-:W1:Y:S01]  /*0020*/  S2UR UR4, SR_CTAID.X ;  /* 0x00000000000479c3 */ /* 0x000e620000002500 */
[----:B------:R-:W2:Y:S01]  /*0030*/  LDCU.64 UR6, c[0x0][0x388] ;  /* 0x00007100ff0677ac */ /* 0x000ea20008000a00 */
[----:B0-----:R-:W-:-:S06]  /*0040*/  VIADD R1, R1, 0xffffffd0 ;  /* 0xffffffd001017836 */ /* 0x001fcc0000000000 */
[----:B------:R-:W1:Y:S02]  /*0050*/  LDC R10, c[0x0][0x360] ;  /* 0x0000d800ff0a7b82 */ /* 0x000e640000000800 */
[----:B-1----:R-:W-:-:S05]  /*0060*/  IMAD R10, R10, UR4, R3 ;  /* 0x000000040a0a7c24 */ /* 0x002fca000f8e0203 */
[----:B--2---:R-:W-:Y:S02]  /*0070*/  ISETP.GE.U32.AND P0, PT, R10, UR6, PT ;  /* 0x000000060a007c0c */ /* 0x004fe4000bf06070 */
[----:B------:R-:W-:-:S04]  /*0080*/  SHF.R.S32.HI R14, RZ, 0x1f, R10 ;  /* 0x0000001fff0e7819 */ /* 0x000fc8000001140a */
[----:B------:R-:W-:-:S13]  /*0090*/  ISETP.GE.U32.AND.EX P0, PT, R14, UR7, PT, P0 ;  /* 0x000000070e007c0c */ /* 0x000fda000bf06100 */
[----:B------:R-:W-:Y:S05]  /*00a0*/  @P0 EXIT ;  /* 0x000000000000094d */ /* 0x000fea0003800000 */
[----:B------:R-:W-:-:S06]  /*00b0*/  CS2R R2, SR_CLOCKLO ;  /* 0x0000000000027805 */ /* 0x000fcc0000015000 */
[----:B------:R-:W-:Y:S01]  /*00c0*/  LOP3.LUT R0, R3, 0xf7dcefdd, RZ, 0x3c, !PT ;  /* 0xf7dcefdd03007812 */ /* 0x000fe200078e3cff */
[----:B------:R-:W0:Y:S01]  /*00d0*/  LDCU.64 UR6, c[0x0][0x358] ;  /* 0x00006b00ff0677ac */ /* 0x000e220008000a00 */
[----:B------:R-:W-:Y:S01]  /*00e0*/  LOP3.LUT R2, R2, 0xaad26b49, RZ, 0x3c, !PT ;  /* 0xaad26b4902027812 */ /* 0x000fe200078e3cff */
[----:B------:R-:W-:Y:S01]  /*00f0*/  BSSY.RECONVERGENT B0, `(.L_x_0) ;  /* 0x000025b000007945 */ /* 0x000fe20003800200 */
[----:B------:R-:W-:Y:S01]  /*0100*/  ISETP.NE.AND P0, PT, R10, RZ, PT ;  /* 0x000000ff0a00720c */ /* 0x000fe20003f05270 */
[----:B------:R-:W-:Y:S02]  /*0110*/  IMAD R0, R0, -0x658354e5, RZ ;  /* 0x9a7cab1b00007824 */ /* 0x000fe400078e02ff */
[----:B------:R-:W-:Y:S02]  /*0120*/  IMAD R3, R2, 0x4182bed5, RZ ;  /* 0x4182bed502037824 */ /* 0x000fe400078e02ff */
[C---:B------:R-:W-:Y:S01]  /*0130*/  VIADD R7, R0.reuse, 0x1f123bb5 ;  /* 0x1f123bb500077836 */ /* 0x040fe20000000000 */
[----:B------:R-:W-:Y:S01]  /*0140*/  LOP3.LUT R4, R0, 0x5491333, RZ, 0x3c, !PT ;  /* 0x0549133300047812 */ /* 0x000fe200078e3cff */
[C---:B------:R-:W-:Y:S01]  /*0150*/  VIADD R5, R3.reuse, 0x583f19 ;  /* 0x00583f1903057836 */ /* 0x040fe20000000000 */
[----:B------:R-:W-:-:S02]  /*0160*/  IADD3 R2, PT, PT, R3, 0x64f0c9, R0 ;  /* 0x0064f0c903027810 */ /* 0x000fc40007ffe000 */
[C---:B------:R-:W-:Y:S01]  /*0170*/  LOP3.LUT R6, R3.reuse, 0x159a55e5, RZ, 0x3c, !PT ;  /* 0x159a55e503067812 */ /* 0x040fe200078e3cff */
[----:B------:R-:W-:Y:S01]  /*0180*/  VIADD R3, R3, 0x75bcd15 ;  /* 0x075bcd1503037836 */ /* 0x000fe20000000000 */
[----:B------:R1:W-:Y:S04]  /*0190*/  STL.64 [R1+0x10], R4 ;  /* 0x0000100401007387 */ /* 0x0003e80000100a00 */
[----:B------:R1:W-:Y:S04]  /*01a0*/  STL.64 [R1+0x8], R6 ;  /* 0x0000080601007387 */ /* 0x0003e80000100a00 */
[----:B------:R1:W-:Y:S01]  /*01b0*/  STL.64 [R1], R2 ;  /* 0x0000000201007387 */ /* 0x0003e20000100a00 */
[----:B0-----:R-:W-:Y:S05]  /*01c0*/  @!P0 BRA `(.L_x_1) ;  /* 0x0000002400348947 */ /* 0x001fea0003800000 */
[----:B------:R-:W-:Y:S02]  /*01d0*/  IMAD.MOV.U32 R12, RZ, RZ, RZ ;  /* 0x000000ffff0c7224 */ /* 0x000fe400078e00ff */
[----:B------:R-:W-:-:S07]  /*01e0*/  IMAD.MOV.U32 R11, RZ, RZ, R10 ;  /* 0x000000ffff0b7224 */ /* 0x000fce00078e000a */
.L_x_10:
[----:B------:R-:W-:Y:S01]  /*01f0*/  LOP3.LUT R0, R11, 0x3, RZ, 0xc0, !PT ;  /* 0x000000030b007812 */ /* 0x000fe200078ec0ff */
[----:B------:R-:W-:Y:S03]  /*0200*/  BSSY.RECONVERGENT B1, `(.L_x_2) ;  /* 0x0000243000017945 */ /* 0x000fe60003800200 */
[----:B------:R-:W-:-:S04]  /*0210*/  ISETP.NE.U32.AND P0, PT, R0, RZ, PT ;  /* 0x000000ff0000720c */ /* 0x000fc80003f05070 */
[----:B------:R-:W-:-:S13]  /*0220*/  ISETP.NE.AND.EX P0, PT, RZ, RZ, PT, P0 ;  /* 0x000000ffff00720c */ /* 0x000fda0003f05300 */
[----:B0-----:R-:W-:Y:S05]  /*0230*/  @!P0 BRA `(.L_x_3) ;  /* 0x0000002000fc8947 */ /* 0x001fea0003800000 */
[----:B------:R-:W0:Y:S01]  /*0240*/  LDC.64 R8, c[0x4][RZ] ;  /* 0x01000000ff087b82 */ /* 0x000e220000000a00 */
[----:B------:R-:W-:Y:S01]  /*0250*/  IMAD.MOV.U32 R0, RZ, RZ, RZ ;  /* 0x000000ffff007224 */ /* 0x000fe200078e00ff */
[----:B-1----:R-:W-:Y:S02]  /*0260*/  CS2R R4, SRZ ;  /* 0x0000000000047805 */ /* 0x002fe4000001ff00 */
[----:B------:R-:W-:Y:S01]  /*0270*/  CS2R R6, SRZ ;  /* 0x0000000000067805 */ /* 0x000fe2000001ff00 */
[----:B------:R-:W-:Y:S02]  /*0280*/  IMAD.MOV.U32 R3, RZ, RZ, RZ ;  /* 0x000000ffff037224 */ /* 0x000fe400078e00ff */
[----:B0-----:R-:W-:-:S07]  /*0290*/  IMAD.WIDE.U32 R8, R12, 0xc80, R8 ;  /* 0x00000c800c087825 */ /* 0x001fce00078e0008 */
.L_x_5:
[----:B------:R-:W-:-:S06]  /*02a0*/  IMAD R13, R0, 0x4, R1 ;  /* 0x00000004000d7824 */ /* 0x000fcc00078e0201 */
[----:B------:R-:W5:Y:S01]  /*02b0*/  LDL R13, [R13+0x4] ;  /* 0x000004000d0d7983 */ /* 0x000f620000100800 */
[----:B------:R-:W-:-:S05]  /*02c0*/  UMOV UR4, URZ ;  /* 0x000000ff00047c82 */ /* 0x000fca0008000000 */
.L_x_4:
[----:B-----5:R-:W-:Y:S01]  /*02d0*/  SHF.R.U32.HI R21, RZ, UR4, R13 ;  /* 0x00000004ff157c19 */ /* 0x020fe2000801160d */
[----:B------:R-:W-:-:S03]  /*02e0*/  IMAD.SHL.U32 R15, R0, 0x20, RZ ;  /* 0x00000020000f7824 */ /* 0x000fc600078e00ff */
[----:B------:R-:W-:Y:S01]  /*02f0*/  LOP3.LUT R16, R21, 0x1, RZ, 0xc0, !PT ;  /* 0x0000000115107812 */ /* 0x000fe200078ec0ff */
[----:B------:R-:W-:-:S03]  /*0300*/  VIADD R15, R15, UR4 ;  /* 0x000000040f0f7c36 */ /* 0x000fc60008000000 */
[----:B------:R-:W-:Y:S01]  /*0310*/  ISETP.NE.U32.AND P0, PT, R16, 0x1, PT ;  /* 0x000000011000780c */ /* 0x000fe20003f05070 */
[----:B------:R-:W-:-:S03]  /*0320*/  IMAD R15, R15, 0x5, RZ ;  /* 0x000000050f0f7824 */ /* 0x000fc600078e02ff */
[----:B------:R-:W-:Y:S01]  /*0330*/  R2P PR, R21, 0x7e ;  /* 0x0000007e15007804 */ /* 0x000fe20000000000 */
[----:B------:R-:W-:-:S08]  /*0340*/  IMAD.WIDE.U32 R16, R15, 0x4, R8 ;  /* 0x000000040f107825 */ /* 0x000fd000078e0008 */
[----:B------:R-:W2:Y:S04]  /*0350*/  @!P0 LDG.E R20, desc[UR6][R16.64+0x10] ;  /* 0x0000100610148981 */ /* 0x000ea8000c1e1900 */
[----:B------:R-:W3:Y:S04]  /*0360*/  @P1 LDG.E R22, desc[UR6][R16.64+0x24] ;  /* 0x0000240610161981 */ /* 0x000ee8000c1e1900 */
[----:B------:R-:W4:Y:S04]  /*0370*/  @P2 LDG.E R24, desc[UR6][R16.64+0x38] ;  /* 0x0000380610182981 */ /* 0x000f28000c1e1900 */
[----:B------:R-:W4:Y:S04]  /*0380*/  @P3 LDG.E R26, desc[UR6][R16.64+0x4c] ;  /* 0x00004c06101a3981 */ /* 0x000f28000c1e1900 */
[----:B------:R-:W4:Y:S04]  /*0390*/  @P4 LDG.E R28, desc[UR6][R16.64+0x60] ;  /* 0x00006006101c4981 */ /* 0x000f28000c1e1900 */
[----:B------:R-:W4:Y:S04]  /*03a0*/  @!P0 LDG.E R18, desc[UR6][R16.64] ;  /* 0x0000000610128981 */ /* 0x000f28000c1e1900 */
[----:B------:R-:W4:Y:S04]  /*03b0*/  @!P0 LDG.E R15, desc[UR6][R16.64+0x4] ;  /* 0x00000406100f8981 */ /* 0x000f28000c1e1900 */
[----:B------:R-:W4:Y:S04]  /*03c0*/  @P5 LDG.E R19, desc[UR6][R16.64+0x74] ;  /* 0x0000740610135981 */ /* 0x000f28000c1e1900 */
[----:B------:R-:W4:Y:S04]  /*03d0*/  @P1 LDG.E R23, desc[UR6][R16.64+0x20] ;  /* 0x0000200610171981 */ /* 0x000f28000c1e1900 */
[----:B------:R-:W4:Y:S01]  /*03e0*/  @P3 LDG.E R25, desc[UR6][R16.64+0x48] ;  /* 0x0000480610193981 */ /* 0x000f22000c1e1900 */
[----:B--2---:R-:W-:-:S03]  /*03f0*/  @!P0 LOP3.LUT R5, R5, R20, RZ, 0x3c, !PT ;  /* 0x0000001405058212 */ /* 0x004fc600078e3cff */
[----:B------:R-:W2:Y:S01]  /*0400*/  @P1 LDG.E R20, desc[UR6][R16.64+0x14] ;  /* 0x0000140610141981 */ /* 0x000ea2000c1e1900 */
[----:B---3--:R-:W-:-:S03]  /*0410*/  @P1 LOP3.LUT R5, R5, R22, RZ, 0x3c, !PT ;  /* 0x0000001605051212 */ /* 0x008fc600078e3cff */
[----:B------:R-:W3:Y:S01]  /*0420*/  @P1 LDG.E R22, desc[UR6][R16.64+0x1c] ;  /* 0x00001c0610161981 */ /* 0x000ee2000c1e1900 */
[----:B----4-:R-:W-:-:S03]  /*0430*/  @P2 LOP3.LUT R5, R5, R24, RZ, 0x3c, !PT ;  /* 0x0000001805052212 */ /* 0x010fc600078e3cff */
[----:B------:R-:W4:Y:S01]  /*0440*/  @P2 LDG.E R24, desc[UR6][R16.64+0x28] ;  /* 0x0000280610182981 */ /* 0x000f22000c1e1900 */
[----:B------:R-:W-:-:S03]  /*0450*/  @P3 LOP3.LUT R5, R5, R26, RZ, 0x3c, !PT ;  /* 0x0000001a05053212 */ /* 0x000fc600078e3cff */
[----:B------:R-:W3:Y:S01]  /*0460*/  @P6 LDG.E R26, desc[UR6][R16.64+0x88] ;  /* 0x00008806101a6981 */ /* 0x000ee2000c1e1900 */
[----:B------:R-:W-:Y:S02]  /*0470*/  @P4 LOP3.LUT R5, R5, R28, RZ, 0x3c, !PT ;  /* 0x0000001c05054212 */ /* 0x000fe400078e3cff */
[----:B------:R-:W-:Y:S02]  /*0480*/  @!P0 LOP3.LUT R3, R3, R18, RZ, 0x3c, !PT ;  /* 0x0000001203038212 */ /* 0x000fe400078e3cff */
[----:B------:R-:W3:Y:S01]  /*0490*/  @!P0 LDG.E R18, desc[UR6][R16.64+0x8] ;  /* 0x0000080610128981 */ /* 0x000ee2000c1e1900 */
[----:B------:R-:W-:-:S03]  /*04a0*/  @!P0 LOP3.LUT R6, R6, R15, RZ, 0x3c, !PT ;  /* 0x0000000f06068212 */ /* 0x000fc600078e3cff */
[----:B------:R-:W3:Y:S01]  /*04b0*/  @!P0 LDG.E R15, desc[UR6][R16.64+0xc] ;  /* 0x00000c06100f8981 */ /* 0x000ee2000c1e1900 */
[----:B------:R-:W-:-:S03]  /*04c0*/  @P5 LOP3.LUT R5, R5, R19, RZ, 0x3c, !PT ;  /* 0x0000001305055212 */ /* 0x000fc600078e3cff */
[----:B------:R-:W3:Y:S01]  /*04d0*/  @P1 LDG.E R19, desc[UR6][R16.64+0x18] ;  /* 0x0000180610131981 */ /* 0x000ee2000c1e1900 */
[----:B--2---:R-:W-:-:S03]  /*04e0*/  @P1 LOP3.LUT R3, R3, R20, RZ, 0x3c, !PT ;  /* 0x0000001403031212 */ /* 0x004fc600078e3cff */
[----:B------:R-:W2:Y:S01]  /*04f0*/  @P3 LDG.E R20, desc[UR6][R16.64+0x3c] ;  /* 0x00003c0610143981 */ /* 0x000ea2000c1e1900 */
[----:B----4-:R-:W-:-:S03]  /*0500*/  @P2 LOP3.LUT R3, R3, R24, RZ, 0x3c, !PT ;  /* 0x0000001803032212 */ /* 0x010fc600078e3cff */
[----:B------:R-:W4:Y:S01]  /*0510*/  @P4 LDG.E R24, desc[UR6][R16.64+0x50] ;  /* 0x0000500610184981 */ /* 0x000f22000c1e1900 */
[----:B---3--:R-:W-:-:S03]  /*0520*/  @!P0 LOP3.LUT R7, R7, R18, RZ, 0x3c, !PT ;  /* 0x0000001207078212 */ /* 0x008fc600078e3cff */
[----:B------:R-:W3:Y:S01]  /*0530*/  @P2 LDG.E R18, desc[UR6][R16.64+0x30] ;  /* 0x0000300610122981 */ /* 0x000ee2000c1e1900 */
[----:B------:R-:W-:-:S03]  /*0540*/  @!P0 LOP3.LUT R4, R4, R15, RZ, 0x3c, !PT ;  /* 0x0000000f04048212 */ /* 0x000fc600078e3cff */
[----:B------:R-:W3:Y:S01]  /*0550*/  @P2 LDG.E R15, desc[UR6][R16.64+0x2c] ;  /* 0x00002c06100f2981 */ /* 0x000ee2000c1e1900 */
[----:B------:R-:W-:-:S03]  /*0560*/  @P1 LOP3.LUT R6, R6, R19, RZ, 0x3c, !PT ;  /* 0x0000001306061212 */ /* 0x000fc600078e3cff */
[----:B------:R-:W3:Y:S01]  /*0570*/  @P2 LDG.E R19, desc[UR6][R16.64+0x34] ;  /* 0x0000340610132981 */ /* 0x000ee2000c1e1900 */
[----:B------:R-:W-:Y:S02]  /*0580*/  @P1 LOP3.LUT R7, R7, R22, RZ, 0x3c, !PT ;  /* 0x0000001607071212 */ /* 0x000fe400078e3cff */
[----:B------:R-:W-:Y:S01]  /*0590*/  @P1 LOP3.LUT R4, R4, R23, RZ, 0x3c, !PT ;  /* 0x0000001704041212 */ /* 0x000fe200078e3cff */
[----:B------:R-:W3:Y:S04]  /*05a0*/  @P3 LDG.E R22, desc[UR6][R16.64+0x44] ;  /* 0x0000440610163981 */ /* 0x000ee8000c1e1900 */
[----:B------:R-:W3:Y:S01]  /*05b0*/  @P3 LDG.E R23, desc[UR6][R16.64+0x40] ;  /* 0x0000400610173981 */ /* 0x000ee2000c1e1900 */
[----:B--2---:R-:W-:-:S03]  /*05c0*/  @P3 LOP3.LUT R3, R3, R20, RZ, 0x3c, !PT ;  /* 0x0000001403033212 */ /* 0x004fc600078e3cff */
[----:B------:R-:W2:Y:S01]  /*05d0*/  @P5 LDG.E R20, desc[UR6][R16.64+0x64] ;  /* 0x0000640610145981 */ /* 0x000ea2000c1e1900 */
[----:B----4-:R-:W-:-:S03]  /*05e0*/  @P4 LOP3.LUT R3, R3, R24, RZ, 0x3c, !PT ;  /* 0x0000001803034212 */ /* 0x010fc600078e3cff */
[----:B------:R-:W4:Y:S01]  /*05f0*/  @P6 LDG.E R24, desc[UR6][R16.64+0x78] ;  /* 0x0000780610186981 */ /* 0x000f22000c1e1900 */
[----:B---3--:R-:W-:-:S03]  /*0600*/  @P2 LOP3.LUT R7, R7, R18, RZ, 0x3c, !PT ;  /* 0x0000001207072212 */ /* 0x008fc600078e3cff */
[----:B------:R-:W3:Y:S01]  /*0610*/  @P4 LDG.E R18, desc[UR6][R16.64+0x58] ;  /* 0x0000580610124981 */ /* 0x000ee2000c1e1900 */
[----:B------:R-:W-:-:S03]  /*0620*/  @P2 LOP3.LUT R6, R6, R15, RZ, 0x3c, !PT ;  /* 0x0000000f06062212 */ /* 0x000fc600078e3cff */
[----:B------:R-:W3:Y:S01]  /*0630*/  @P4 LDG.E R15, desc[UR6][R16.64+0x54] ;  /* 0x00005406100f4981 */ /* 0x000ee2000c1e1900 */
[----:B------:R-:W-:-:S03]  /*0640*/  @P2 LOP3.LUT R4, R4, R19, RZ, 0x3c, !PT ;  /* 0x0000001304042212 */ /* 0x000fc600078e3cff */
[----:B------:R-:W3:Y:S01]  /*0650*/  @P4 LDG.E R19, desc[UR6][R16.64+0x5c] ;  /* 0x00005c0610134981 */ /* 0x000ee2000c1e1900 */
[----:B------:R-:W-:Y:S02]  /*0660*/  @P3 LOP3.LUT R7, R7, R22, RZ, 0x3c, !PT ;  /* 0x0000001607073212 */ /* 0x000fe400078e3cff */
[----:B------:R-:W-:Y:S01]  /*0670*/  @P3 LOP3.LUT R4, R4, R25, RZ, 0x3c, !PT ;  /* 0x0000001904043212 */ /* 0x000fe200078e3cff */
[----:B------:R-:W3:Y:S01]  /*0680*/  @P5 LDG.E R22, desc[UR6][R16.64+0x6c] ;  /* 0x00006c0610165981 */ /* 0x000ee2000c1e1900 */
[----:B------:R-:W-:-:S03]  /*0690*/  @P3 LOP3.LUT R6, R6, R23, RZ, 0x3c, !PT ;  /* 0x0000001706063212 */ /* 0x000fc600078e3cff */
[----:B------:R-:W3:Y:S04]  /*06a0*/  @P5 LDG.E R23, desc[UR6][R16.64+0x68] ;  /* 0x0000680610175981 */ /* 0x000ee8000c1e1900 */
[----:B------:R-:W3:Y:S01]  /*06b0*/  @P5 LDG.E R25, desc[UR6][R16.64+0x70] ;  /* 0x0000700610195981 */ /* 0x000ee2000c1e1900 */
[----:B------:R-:W-:Y:S02]  /*06c0*/  LOP3.LUT P0, RZ, R21, 0x80, RZ, 0xc0, !PT ;  /* 0x0000008015ff7812 */ /* 0x000fe4000780c0ff */
[----:B--2---:R-:W-:-:S11]  /*06d0*/  @P5 LOP3.LUT R3, R3, R20, RZ, 0x3c, !PT ;  /* 0x0000001403035212 */ /* 0x004fd600078e3cff */
        /* <DEDUP_REMOVED lines=15> */
[----:B------:R-:W-:Y:S02]  /*07d0*/  @P6 LOP3.LUT R5, R5, R26, RZ, 0x3c, !PT ;  /* 0x0000001a05056212 */ /* 0x000fe400078e3cff */
[----:B--2---:R-:W-:Y:S02]  /*07e0*/  @P0 LOP3.LUT R3, R3, R20, RZ, 0x3c, !PT ;  /* 0x0000001403030212 */ /* 0x004fe400078e3cff */
[----:B----4-:R-:W-:Y:S02]  /*07f0*/  @P0 LOP3.LUT R5, R5, R24, RZ, 0x3c, !PT ;  /* 0x0000001805050212 */ /* 0x010fe400078e3cff */
[----:B---3--:R-:W-:Y:S02]  /*0800*/  @P6 LOP3.LUT R7, R7, R18, RZ, 0x3c, !PT ;  /* 0x0000001207076212 */ /* 0x008fe400078e3cff */
[----:B------:R-:W-:Y:S02]  /*0810*/  @P6 LOP3.LUT R6, R6, R15, RZ, 0x3c, !PT ;  /* 0x0000000f06066212 */ /* 0x000fe400078e3cff */
[----:B------:R-:W-:-:S02]  /*0820*/  @P6 LOP3.LUT R4, R4, R19, RZ, 0x3c, !PT ;  /* 0x0000001304046212 */ /* 0x000fc400078e3cff */
[----:B------:R-:W-:Y:S02]  /*0830*/  @P0 LOP3.LUT R7, R7, R22, RZ, 0x3c, !PT ;  /* 0x0000001607070212 */ /* 0x000fe400078e3cff */
[----:B------:R-:W-:Y:S02]  /*0840*/  @P0 LOP3.LUT R6, R6, R23, RZ, 0x3c, !PT ;  /* 0x0000001706060212 */ /* 0x000fe400078e3cff */
[----:B------:R-:W-:Y:S02]  /*0850*/  @P0 LOP3.LUT R4, R4, R25, RZ, 0x3c, !PT ;  /* 0x0000001904040212 */ /* 0x000fe400078e3cff */
[----:B------:R-:W-:-:S13]  /*0860*/  R2P PR, R21.B1, 0x7f ;  /* 0x0000007f15007804 */ /* 0x000fda0000001000 */
[----:B------:R-:W2:Y:S04]  /*0870*/  @P0 LDG.E R18, desc[UR6][R16.64+0xa0] ;  /* 0x0000a00610120981 */ /* 0x000ea8000c1e1900 */
[----:B------:R-:W3:Y:S04]  /*0880*/  @P0 LDG.E R15, desc[UR6][R16.64+0xa4] ;  /* 0x0000a406100f0981 */ /* 0x000ee8000c1e1900 */
[----:B------:R-:W4:Y:S04]  /*0890*/  @P0 LDG.E R20, desc[UR6][R16.64+0xa8] ;  /* 0x0000a80610140981 */ /* 0x000f28000c1e1900 */
[----:B------:R-:W4:Y:S04]  /*08a0*/  @P0 LDG.E R19, desc[UR6][R16.64+0xac] ;  /* 0x0000ac0610130981 */ /* 0x000f28000c1e1900 */
[----:B------:R-:W4:Y:S04]  /*08b0*/  @P0 LDG.E R22, desc[UR6][R16.64+0xb0] ;  /* 0x0000b00610160981 */ /* 0x000f28000c1e1900 */
[----:B------:R-:W4:Y:S04]  /*08c0*/  @P1 LDG.E R24, desc[UR6][R16.64+0xb4] ;  /* 0x0000b40610181981 */ /* 0x000f28000c1e1900 */
[----:B------:R-:W4:Y:S04]  /*08d0*/  @P1 LDG.E R26, desc[UR6][R16.64+0xbc] ;  /* 0x0000bc06101a1981 */ /* 0x000f28000c1e1900 */
[----:B------:R-:W4:Y:S04]  /*08e0*/  @P1 LDG.E R23, desc[UR6][R16.64+0xb8] ;  /* 0x0000b80610171981 */ /* 0x000f28000c1e1900 */
[----:B------:R-:W4:Y:S04]  /*08f0*/  @P1 LDG.E R28, desc[UR6][R16.64+0xc4] ;  /* 0x0000c406101c1981 */ /* 0x000f28000c1e1900 */
[----:B------:R-:W4:Y:S01]  /*0900*/  @P1 LDG.E R25, desc[UR6][R16.64+0xc0] ;  /* 0x0000c00610191981 */ /* 0x000f22000c1e1900 */
[----:B--2---:R-:W-:-:S03]  /*0910*/  @P0 LOP3.LUT R3, R3, R18, RZ, 0x3c, !PT ;  /* 0x0000001203030212 */ /* 0x004fc600078e3cff */
[----:B------:R-:W2:Y:S01]  /*0920*/  @P2 LDG.E R18, desc[UR6][R16.64+0xc8] ;  /* 0x0000c80610122981 */ /* 0x000ea2000c1e1900 */
[----:B---3--:R-:W-:-:S03]  /*0930*/  @P0 LOP3.LUT R6, R6, R15, RZ, 0x3c, !PT ;  /* 0x0000000f06060212 */ /* 0x008fc600078e3cff */
[----:B------:R-:W3:Y:S01]  /*0940*/  @P2 LDG.E R15, desc[UR6][R16.64+0xcc] ;  /* 0x0000cc06100f2981 */ /* 0x000ee2000c1e1900 */
[----:B----4-:R-:W-:-:S03]  /*0950*/  @P0 LOP3.LUT R7, R7, R20, RZ, 0x3c, !PT ;  /* 0x0000001407070212 */ /* 0x010fc600078e3cff */
[----:B------:R-:W4:Y:S01]  /*0960*/  @P3 LDG.E R20, desc[UR6][R16.64+0xec] ;  /* 0x0000ec0610143981 */ /* 0x000f22000c1e1900 */
[----:B------:R-:W-:-:S03]  /*0970*/  @P0 LOP3.LUT R4, R4, R19, RZ, 0x3c, !PT ;  /* 0x0000001304040212 */ /* 0x000fc600078e3cff */
[----:B------:R-:W4:Y:S01]  /*0980*/  @P2 LDG.E R19, desc[UR6][R16.64+0xd4] ;  /* 0x0000d40610132981 */ /* 0x000f22000c1e1900 */
[----:B------:R-:W-:Y:S02]  /*0990*/  @P0 LOP3.LUT R5, R5, R22, RZ, 0x3c, !PT ;  /* 0x0000001605050212 */ /* 0x000fe400078e3cff */
[----:B------:R-:W-:Y:S01]  /*09a0*/  LOP3.LUT P0, RZ, R21, 0x8000, RZ, 0xc0, !PT ;  /* 0x0000800015ff7812 */ /* 0x000fe2000780c0ff */
[----:B------:R-:W4:Y:S01]  /*09b0*/  @P2 LDG.E R22, desc[UR6][R16.64+0xd0] ;  /* 0x0000d00610162981 */ /* 0x000f22000c1e1900 */
[----:B------:R-:W-:-:S03]  /*09c0*/  @P1 LOP3.LUT R3, R3, R24, RZ, 0x3c, !PT ;  /* 0x0000001803031212 */ /* 0x000fc600078e3cff */
[----:B------:R-:W4:Y:S01]  /*09d0*/  @P3 LDG.E R21, desc[UR6][R16.64+0xe0] ;  /* 0x0000e00610153981 */ /* 0x000f22000c1e1900 */
[----:B------:R-:W-:-:S03]  /*09e0*/  @P1 LOP3.LUT R7, R7, R26, RZ, 0x3c, !PT ;  /* 0x0000001a07071212 */ /* 0x000fc600078e3cff */
[----:B------:R-:W4:Y:S01]  /*09f0*/  @P2 LDG.E R24, desc[UR6][R16.64+0xd8] ;  /* 0x0000d80610182981 */ /* 0x000f22000c1e1900 */
[----:B------:R-:W-:-:S03]  /*0a00*/  @P1 LOP3.LUT R6, R6, R23, RZ, 0x3c, !PT ;  /* 0x0000001706061212 */ /* 0x000fc600078e3cff */
[----:B------:R-:W4:Y:S01]  /*0a10*/  @P3 LDG.E R26, desc[UR6][R16.64+0xdc] ;  /* 0x0000dc06101a3981 */ /* 0x000f22000c1e1900 */
[----:B------:R-:W-:-:S03]  /*0a20*/  @P1 LOP3.LUT R5, R5, R28, RZ, 0x3c, !PT ;  /* 0x0000001c05051212 */ /* 0x000fc600078e3cff */
[----:B------:R-:W4:Y:S04]  /*0a30*/  @P3 LDG.E R28, desc[UR6][R16.64+0xe4] ;  /* 0x0000e406101c3981 */ /* 0x000f28000c1e1900 */
[----:B------:R-:W4:Y:S01]  /*0a40*/  @P3 LDG.E R23, desc[UR6][R16.64+0xe8] ;  /* 0x0000e80610173981 */ /* 0x000f22000c1e1900 */
[----:B--2---:R-:W-:-:S03]  /*0a50*/  @P2 LOP3.LUT R3, R3, R18, RZ, 0x3c, !PT ;  /* 0x0000001203032212 */ /* 0x004fc600078e3cff */
[----:B------:R-:W2:Y:S01]  /*0a60*/  @P4 LDG.E R18, desc[UR6][R16.64+0xf0] ;  /* 0x0000f00610124981 */ /* 0x000ea2000c1e1900 */
[----:B---3--:R-:W-:Y:S02]  /*0a70*/  @P2 LOP3.LUT R6, R6, R15, RZ, 0x3c, !PT ;  /* 0x0000000f06062212 */ /* 0x008fe400078e3cff */
[----:B------:R-:W-:Y:S01]  /*0a80*/  @P1 LOP3.LUT R4, R4, R25, RZ, 0x3c, !PT ;  /* 0x0000001904041212 */ /* 0x000fe200078e3cff */
[----:B------:R-:W3:Y:S03]  /*0a90*/  @P5 LDG.E R15, desc[UR6][R16.64+0x110] ;  /* 0x00011006100f5981 */ /* 0x000ee6000c1e1900 */
[----:B----4-:R-:W-:Y:S02]  /*0aa0*/  @P2 LOP3.LUT R4, R4, R19, RZ, 0x3c, !PT ;  /* 0x0000001304042212 */ /* 0x010fe400078e3cff */
[----:B------:R-:W4:Y:S01]  /*0ab0*/  @P4 LDG.E R19, desc[UR6][R16.64+0xf4] ;  /* 0x0000f40610134981 */ /* 0x000f22000c1e1900 */
        /* <DEDUP_REMOVED lines=12> */
[----:B--2---:R-:W-:-:S03]  /*0b80*/  @P4 LOP3.LUT R3, R3, R18, RZ, 0x3c, !PT ;  /* 0x0000001203034212 */ /* 0x004fc600078e3cff */
[----:B------:R-:W2:Y:S01]  /*0b90*/  @P5 LDG.E R18, desc[UR6][R16.64+0x114] ;  /* 0x0001140610125981 */ /* 0x000ea2000c1e1900 */
[----:B------:R-:W-:-:S03]  /*0ba0*/  @P3 LOP3.LUT R5, R5, R20, RZ, 0x3c, !PT ;  /* 0x0000001405053212 */ /* 0x000fc600078e3cff */
[----:B------:R-:W2:Y:S01]  /*0bb0*/  @P6 LDG.E R20, desc[UR6][R16.64+0x118] ;  /* 0x0001180610146981 */ /* 0x000ea2000c1e1900 */
[----:B----4-:R-:W-:-:S03]  /*0bc0*/  @P4 LOP3.LUT R6, R6, R19, RZ, 0x3c, !PT ;  /* 0x0000001306064212 */ /* 0x010fc600078e3cff */
[----:B------:R-:W4:Y:S01]  /*0bd0*/  @P6 LDG.E R19, desc[UR6][R16.64+0x11c] ;  /* 0x00011c0610136981 */ /* 0x000f22000c1e1900 */
[----:B---3--:R-:W-:-:S03]  /*0be0*/  @P4 LOP3.LUT R7, R7, R22, RZ, 0x3c, !PT ;  /* 0x0000001607074212 */ /* 0x008fc600078e3cff */
[----:B------:R-:W3:Y:S01]  /*0bf0*/  @P6 LDG.E R22, desc[UR6][R16.64+0x120] ;  /* 0x0001200610166981 */ /* 0x000ee2000c1e1900 */
[----:B------:R-:W-:-:S03]  /*0c00*/  @P4 LOP3.LUT R4, R4, R21, RZ, 0x3c, !PT ;  /* 0x0000001504044212 */ /* 0x000fc600078e3cff */
[----:B------:R-:W3:Y:S01]  /*0c10*/  @P0 LDG.E R21, desc[UR6][R16.64+0x130] ;  /* 0x0001300610150981 */ /* 0x000ee2000c1e1900 */
[----:B------:R-:W-:Y:S02]  /*0c20*/  @P4 LOP3.LUT R5, R5, R24, RZ, 0x3c, !PT ;  /* 0x0000001805054212 */ /* 0x000fe400078e3cff */
[----:B------:R-:W-:Y:S01]  /*0c30*/  @P5 LOP3.LUT R4, R4, R15, RZ, 0x3c, !PT ;  /* 0x0000000f04045212 */ /* 0x000fe200078e3cff */
[----:B------:R-:W3:Y:S01]  /*0c40*/  @P6 LDG.E R24, desc[UR6][R16.64+0x128] ;  /* 0x0001280610186981 */ /* 0x000ee2000c1e1900 */
[----:B------:R-:W-:-:S03]  /*0c50*/  @P5 LOP3.LUT R3, R3, R26, RZ, 0x3c, !PT ;  /* 0x0000001a03035212 */ /* 0x000fc600078e3cff */
[----:B------:R-:W3:Y:S01]  /*0c60*/  @P6 LDG.E R15, desc[UR6][R16.64+0x124] ;  /* 0x00012406100f6981 */ /* 0x000ee2000c1e1900 */
[----:B------:R-:W-:-:S03]  /*0c70*/  @P5 LOP3.LUT R7, R7, R28, RZ, 0x3c, !PT ;  /* 0x0000001c07075212 */ /* 0x000fc600078e3cff */
[----:B------:R-:W3:Y:S01]  /*0c80*/  @P0 LDG.E R26, desc[UR6][R16.64+0x12c] ;  /* 0x00012c06101a0981 */ /* 0x000ee2000c1e1900 */
[----:B------:R-:W-:-:S03]  /*0c90*/  @P5 LOP3.LUT R6, R6, R23, RZ, 0x3c, !PT ;  /* 0x0000001706065212 */ /* 0x000fc600078e3cff */
[----:B------:R-:W3:Y:S04]  /*0ca0*/  @P0 LDG.E R28, desc[UR6][R16.64+0x13c] ;  /* 0x00013c06101c0981 */ /* 0x000ee8000c1e1900 */
[----:B------:R-:W3:Y:S01]  /*0cb0*/  @P0 LDG.E R23, desc[UR6][R16.64+0x138] ;  /* 0x0001380610170981 */ /* 0x000ee2000c1e1900 */
[----:B--2---:R-:W-:-:S03]  /*0cc0*/  @P5 LOP3.LUT R5, R5, R18, RZ, 0x3c, !PT ;  /* 0x0000001205055212 */ /* 0x004fc600078e3cff */
[----:B------:R-:W2:Y:S01]  /*0cd0*/  @P0 LDG.E R18, desc[UR6][R16.64+0x134] ;  /* 0x0001340610120981 */ /* 0x000ea2000c1e1900 */
[----:B------:R-:W-:-:S04]  /*0ce0*/  UIADD3 UR4, UPT, UPT, UR4, 0x10, URZ ;  /* 0x0000001004047890 */ /* 0x000fc8000fffe0ff */
[----:B------:R-:W-:Y:S01]  /*0cf0*/  UISETP.NE.AND UP0, UPT, UR4, 0x20, UPT ;  /* 0x000000200400788c */ /* 0x000fe2000bf05270 */
[----:B------:R-:W-:Y:S02]  /*0d00*/  @P6 LOP3.LUT R3, R3, R20, RZ, 0x3c, !PT ;  /* 0x0000001403036212 */ /* 0x000fe400078e3cff */
[----:B----4-:R-:W-:Y:S02]  /*0d10*/  @P6 LOP3.LUT R6, R6, R19, RZ, 0x3c, !PT ;  /* 0x0000001306066212 */ /* 0x010fe400078e3cff */
[----:B---3--:R-:W-:Y:S02]  /*0d20*/  @P6 LOP3.LUT R7, R7, R22, RZ, 0x3c, !PT ;  /* 0x0000001607076212 */ /* 0x008fe400078e3cff */
[----:B------:R-:W-:Y:S02]  /*0d30*/  @P0 LOP3.LUT R6, R6, R21, RZ, 0x3c, !PT ;  /* 0x0000001506060212 */ /* 0x000fe400078e3cff */
[----:B------:R-:W-:Y:S02]  /*0d40*/  @P6 LOP3.LUT R5, R5, R24, RZ, 0x3c, !PT ;  /* 0x0000001805056212 */ /* 0x000fe400078e3cff */
[----:B------:R-:W-:-:S02]  /*0d50*/  @P6 LOP3.LUT R4, R4, R15, RZ, 0x3c, !PT ;  /* 0x0000000f04046212 */ /* 0x000fc400078e3cff */
[----:B------:R-:W-:Y:S02]  /*0d60*/  @P0 LOP3.LUT R3, R3, R26, RZ, 0x3c, !PT ;  /* 0x0000001a03030212 */ /* 0x000fe400078e3cff */
[----:B------:R-:W-:Y:S02]  /*0d70*/  @P0 LOP3.LUT R5, R5, R28, RZ, 0x3c, !PT ;  /* 0x0000001c05050212 */ /* 0x000fe400078e3cff */
[----:B------:R-:W-:Y:S02]  /*0d80*/  @P0 LOP3.LUT R4, R4, R23, RZ, 0x3c, !PT ;  /* 0x0000001704040212 */ /* 0x000fe400078e3cff */
[----:B--2---:R-:W-:Y:S01]  /*0d90*/  @P0 LOP3.LUT R7, R7, R18, RZ, 0x3c, !PT ;  /* 0x0000001207070212 */ /* 0x004fe200078e3cff */
[----:B------:R-:W-:Y:S06]  /*0da0*/  BRA.U UP0, `(.L_x_4) ;  /* 0xfffffff500487547 */ /* 0x000fec000b83ffff */
[----:B------:R-:W-:-:S05]  /*0db0*/  VIADD R0, R0, 0x1 ;  /* 0x0000000100007836 */ /* 0x000fca0000000000 */
[----:B------:R-:W-:-:S13]  /*0dc0*/  ISETP.NE.AND P0, PT, R0, 0x5, PT ;  /* 0x000000050000780c */ /* 0x000fda0003f05270 */
[----:B------:R-:W-:Y:S05]  /*0dd0*/  @P0 BRA `(.L_x_5) ;  /* 0xfffffff400300947 */ /* 0x000fea000383ffff */
[----:B------:R-:W-:Y:S01]  /*0de0*/  LOP3.LUT R0, R11, 0x3, RZ, 0xc0, !PT ;  /* 0x000000030b007812 */ /* 0x000fe200078ec0ff */
[----:B------:R0:W-:Y:S03]  /*0df0*/  STL.64 [R1+0x8], R6 ;  /* 0x0000080601007387 */ /* 0x0001e60000100a00 */
[----:B------:R-:W-:Y:S01]  /*0e00*/  ISETP.NE.U32.AND P0, PT, R0, 0x1, PT ;  /* 0x000000010000780c */ /* 0x000fe20003f05070 */
[----:B------:R0:W-:Y:S03]  /*0e10*/  STL.64 [R1+0x10], R4 ;  /* 0x0000100401007387 */ /* 0x0001e60000100a00 */
[----:B------:R-:W-:Y:S01]  /*0e20*/  ISETP.NE.AND.EX P0, PT, RZ, RZ, PT, P0 ;  /* 0x000000ffff00720c */ /* 0x000fe20003f05300 */
[----:B------:R0:W-:-:S12]  /*0e30*/  STL [R1+0x4], R3 ;  /* 0x0000040301007387 */ /* 0x0001d80000100800 */
[----:B0-----:R-:W-:Y:S05]  /*0e40*/  @!P0 BRA `(.L_x_3) ;  /* 0x0000001400f88947 */ /* 0x001fea0003800000 */
[----:B------:R-:W-:Y:S01]  /*0e50*/  UMOV UR4, URZ ;  /* 0x000000ff00047c82 */ /* 0x000fe20008000000 */
[----:B------:R-:W-:Y:S01]  /*0e60*/  IMAD.MOV.U32 R0, RZ, RZ, RZ ;  /* 0x000000ffff007224 */ /* 0x000fe200078e00ff */
[----:B------:R-:W-:Y:S01]  /*0e70*/  CS2R R6, SRZ ;  /* 0x0000000000067805 */ /* 0x000fe2000001ff00 */
[----:B------:R-:W-:Y:S02]  /*0e80*/  IMAD.MOV.U32 R4, RZ, RZ, RZ ;  /* 0x000000ffff047224 */ /* 0x000fe400078e00ff */
[----:B------:R-:W-:Y:S02]  /*0e90*/  IMAD.MOV.U32 R3, RZ, RZ, RZ ;  /* 0x000000ffff037224 */ /* 0x000fe400078e00ff */
[----:B------:R-:W-:-:S07]  /*0ea0*/  IMAD.U32 R5, RZ, RZ, UR4 ;  /* 0x00000004ff057e24 */ /* 0x000fce000f8e00ff */
.L_x_7:
[----:B------:R-:W-:-:S06]  /*0eb0*/  IMAD R13, R0, 0x4, R1 ;  /* 0x00000004000d7824 */ /* 0x000fcc00078e0201 */
[----:B------:R-:W5:Y:S01]  /*0ec0*/  LDL R13, [R13+0x4] ;  /* 0x000004000d0d7983 */ /* 0x000f620000100800 */
[----:B------:R-:W-:-:S05]  /*0ed0*/  UMOV UR4, URZ ;  /* 0x000000ff00047c82 */ /* 0x000fca0008000000 */
.L_x_6:
        /* <DEDUP_REMOVED lines=180> */
[----:B------:R0:W-:Y:S03]  /*1a20*/  STL [R1+0x4], R3 ;  /* 0x0000040301007387 */ /* 0x0001e60000100800 */
[----:B------:R-:W-:Y:S01]  /*1a30*/  ISETP.NE.AND.EX P0, PT, RZ, RZ, PT, P0 ;  /* 0x000000ffff00720c */ /* 0x000fe20003f05300 */
[----:B------:R0:W-:-:S12]  /*1a40*/  STL.64 [R1+0x10], R4 ;  /* 0x0000100401007387 */ /* 0x0001d80000100a00 */
[----:B0-----:R-:W-:Y:S05]  /*1a50*/  @P0 BRA `(.L_x_3) ;  /* 0x0000000800f40947 */ /* 0x001fea0003800000 */
[----:B------:R-:W-:Y:S01]  /*1a60*/  UMOV UR4, URZ ;  /* 0x000000ff00047c82 */ /* 0x000fe20008000000 */
[----:B------:R-:W-:Y:S01]  /*1a70*/  IMAD.MOV.U32 R0, RZ, RZ, RZ ;  /* 0x000000ffff007224 */ /* 0x000fe200078e00ff */
[----:B------:R-:W-:Y:S01]  /*1a80*/  CS2R R6, SRZ ;  /* 0x0000000000067805 */ /* 0x000fe2000001ff00 */
[----:B------:R-:W-:Y:S02]  /*1a90*/  IMAD.MOV.U32 R4, RZ, RZ, RZ ;  /* 0x000000ffff047224 */ /* 0x000fe400078e00ff */
[----:B------:R-:W-:Y:S02]  /*1aa0*/  IMAD.MOV.U32 R3, RZ, RZ, RZ ;  /* 0x000000ffff037224 */ /* 0x000fe400078e00ff */
[----:B------:R-:W-:-:S07]  /*1ab0*/  IMAD.U32 R5, RZ, RZ, UR4 ;  /* 0x00000004ff057e24 */ /* 0x000fce000f8e00ff */
.L_x_9:
[----:B------:R-:W-:-:S06]  /*1ac0*/  IMAD R13, R0, 0x4, R1 ;  /* 0x00000004000d7824 */ /* 0x000fcc00078e0201 */
[----:B------:R-:W5:Y:S01]  /*1ad0*/  LDL R13, [R13+0x4] ;  /* 0x000004000d0d7983 */ /* 0x000f620000100800 */
[----:B------:R-:W-:-:S05]  /*1ae0*/  UMOV UR4, URZ ;  /* 0x000000ff00047c82 */ /* 0x000fca0008000000 */
.L_x_8:
        /* <DEDUP_REMOVED lines=177> */
[----:B------:R0:W-:Y:S04]  /*2600*/  STL.64 [R1+0x8], R6 ;  /* 0x0000080601007387 */ /* 0x0001e80000100a00 */
[----:B------:R0:W-:Y:S04]  /*2610*/  STL [R1+0x4], R3 ;  /* 0x0000040301007387 */ /* 0x0001e80000100800 */
[----:B------:R0:W-:Y:S02]  /*2620*/  STL.64 [R1+0x10], R4 ;  /* 0x0000100401007387 */ /* 0x0001e40000100a00 */
.L_x_3:
[----:B------:R-:W-:Y:S05]  /*2630*/  BSYNC.RECONVERGENT B1 ;  /* 0x0000000000017941 */ /* 0x000fea0003800200 */
.L_x_2:
[C---:B------:R-:W-:Y:S01]  /*2640*/  ISETP.GT.U32.AND P0, PT, R11.reuse, 0x3, PT ;  /* 0x000000030b00780c */ /* 0x040fe20003f04070 */
[----:B------:R-:W-:Y:S01]  /*2650*/  VIADD R12, R12, 0x1 ;  /* 0x000000010c0c7836 */ /* 0x000fe20000000000 */
[--C-:B------:R-:W-:Y:S02]  /*2660*/  SHF.R.U64 R11, R11, 0x2, R14.reuse ;  /* 0x000000020b0b7819 */ /* 0x100fe4000000120e */
[----:B------:R-:W-:Y:S02]  /*2670*/  ISETP.GT.U32.AND.EX P0, PT, R14, RZ, PT, P0 ;  /* 0x000000ff0e00720c */ /* 0x000fe40003f04100 */
[----:B------:R-:W-:-:S11]  /*2680*/  SHF.R.U32.HI R14, RZ, 0x2, R14 ;  /* 0x00000002ff0e7819 */ /* 0x000fd6000001160e */
[----:B------:R-:W-:Y:S05]  /*2690*/  @P0 BRA `(.L_x_10) ;  /* 0xffffffd800d40947 */ /* 0x000fea000383ffff */
.L_x_1:
[----:B------:R-:W-:Y:S05]  /*26a0*/  BSYNC.RECONVERGENT B0 ;  /* 0x0000000000007941 */ /* 0x000fea0003800200 */
.L_x_0:
[----:B------:R-:W-:Y:S01]  /*26b0*/  SHF.R.U32.HI R0, RZ, 0x2, R3 ;  /* 0x00000002ff007819 */ /* 0x000fe20000011603 */
[----:B------:R-:W2:Y:S03]  /*26c0*/  LDCU.64 UR4, c[0x0][0x380] ;  /* 0x00007000ff0477ac */ /* 0x000ea60008000a00 */
[----:B------:R-:W-:Y:S01]  /*26d0*/  LOP3.LUT R0, R0, R3, RZ, 0x3c, !PT ;  /* 0x0000000300007212 */ /* 0x000fe200078e3cff */
[----:B01----:R-:W-:-:S04]  /*26e0*/  IMAD.SHL.U32 R3, R5, 0x10, RZ ;  /* 0x0000001005037824 */ /* 0x003fc800078e00ff */
[----:B------:R-:W-:-:S05]  /*26f0*/  IMAD.SHL.U32 R4, R0, 0x2, RZ ;  /* 0x0000000200047824 */ /* 0x000fca00078e00ff */
[----:B------:R-:W-:Y:S01]  /*2700*/  LOP3.LUT R4, R0, R4, R3, 0x96, !PT ;  /* 0x0000000400047212 */ /* 0x000fe200078e9603 */
[----:B------:R-:W-:Y:S01]  /*2710*/  IMAD.MOV.U32 R0, RZ, RZ, 0x2f800000 ;  /* 0x2f800000ff007424 */ /* 0x000fe200078e00ff */
[----:B------:R-:W-:Y:S02]  /*2720*/  SHF.R.S32.HI R3, RZ, 0x1f, R10 ;  /* 0x0000001fff037819 */ /* 0x000fe4000001140a */
[----:B------:R-:W-:-:S04]  /*2730*/  LOP3.LUT R5, R4, R5, RZ, 0x3c, !PT ;  /* 0x0000000504057212 */ /* 0x000fc800078e3cff */
[----:B------:R-:W-:Y:S02]  /*2740*/  IADD3 R5, PT, PT, R2, 0x587c5, R5 ;  /* 0x000587c502057810 */ /* 0x000fe40007ffe005 */
[C---:B--2---:R-:W-:Y:S02]  /*2750*/  LEA R2, P0, R10.reuse, UR4, 0x2 ;  /* 0x000000040a027c11 */ /* 0x044fe4000f8010ff */
[----:B------:R-:W-:Y:S02]  /*2760*/  I2FP.F32.U32 R5, R5 ;  /* 0x0000000500057245 */ /* 0x000fe40000201000 */
[----:B------:R-:W-:-:S03]  /*2770*/  LEA.HI.X R3, R10, UR5, R3, 0x2, P0 ;  /* 0x000000050a037c11 */ /* 0x000fc600080f1403 */
[----:B------:R-:W-:-:S04]  /*2780*/  FFMA R5, R5, R0, 1.1641532182693481445e-10 ;  /* 0x2f00000005057423 */ /* 0x000fc80000000000 */
[----:B------:R-:W-:-:S05]  /*2790*/  FMUL R5, R5, 100 ;  /* 0x42c8000005057820 */ /* 0x000fca0000400000 */
[----:B------:R-:W-:Y:S01]  /*27a0*/  STG.E desc[UR6][R2.64], R5 ;  /* 0x0000000502007986 */ /* 0x000fe2000c101906 */
[----:B------:R-:W-:Y:S05]  /*27b0*/  EXIT ;  /* 0x000000000000794d */ /* 0x000fea0003800000 */
.L_x_11:
[----:B------:R-:W-:-:S00]  /*27c0*/  BRA `(.L_x_11) ;  /* 0xfffffffc00fc7947 */ /* 0x000fc0000383ffff */
[----:B------:R-:W-:-:S00]  /*27d0*/  NOP ;  /* 0x0000000000007918 */ /* 0x000fc00000000000 */
        /* <DEDUP_REMOVED lines=10> */
.L_x_12:


//--------------------- .nv.global.init           --------------------------
	.section	.nv.global.init,"aw",@progbits
	.align	4
.nv.global.init:
	.type		mrg32k3aM1SubSeq,@object
	.size		mrg32k3aM1SubSeq,(mrg32k3aM2SubSeq - mrg32k3aM1SubSeq)
mrg32k3aM1SubSeq:
        /*0000*/ 	.byte	0x0b, 0xcc, 0xee, 0x04, 0x73, 0x29, 0x8b, 0x6f, 0xf6, 0x53, 0x03, 0xf6, 0x23, 0xf6, 0xea, 0xda
        /* <DEDUP_REMOVED lines=125> */
	.type		mrg32k3aM2SubSeq,@object
	.size		mrg32k3aM2SubSeq,(mrg32k3aM1 - mrg32k3aM2SubSeq)
mrg32k3aM2SubSeq:
        /* <DEDUP_REMOVED lines=126> */
	.type		mrg32k3aM1,@object
	.size		mrg32k3aM1,(mrg32k3aM1Seq - mrg32k3aM1)
mrg32k3aM1:
        /* <DEDUP_REMOVED lines=144> */
	.type		mrg32k3aM1Seq,@object
	.size		mrg32k3aM1Seq,(mrg32k3aM2 - mrg32k3aM1Seq)
mrg32k3aM1Seq:
        /* <DEDUP_REMOVED lines=144> */
	.type		mrg32k3aM2,@object
	.size		mrg32k3aM2,(mrg32k3aM2Seq - mrg32k3aM2)
mrg32k3aM2:
        /* <DEDUP_REMOVED lines=144> */
	.type		mrg32k3aM2Seq,@object
	.size		mrg32k3aM2Seq,(precalc_xorwow_matrix - mrg32k3aM2Seq)
mrg32k3aM2Seq:
        /* <DEDUP_REMOVED lines=144> */
	.type		precalc_xorwow_matrix,@object
	.size		precalc_xorwow_matrix,(precalc_xorwow_offset_matrix - precalc_xorwow_matrix)
precalc_xorwow_matrix:
        /* <DEDUP_REMOVED lines=6400> */
	.type		precalc_xorwow_offset_matrix,@object
	.size		precalc_xorwow_offset_matrix,(.L_1 - precalc_xorwow_offset_matrix)
precalc_xorwow_offset_matrix:
        /* <DEDUP_REMOVED lines=6400> */
.L_1:


//--------------------- .nv.shared.reserved.0     --------------------------
	.section	.nv.shared.reserved.0,"aw",@nobits
	.weak		__nv_reservedSMEM_offset_0_alias
	.size		__nv_reservedSMEM_offset_0_alias, 0, 64
	.other		__nv_reservedSMEM_offset_0_alias,@"STO_CUDA_RESERVED_SHARED STV_DEFAULT"
__nv_reservedSMEM_offset_0_alias:
	.zero		0
	.zero		64


//--------------------- .nv.constant0._Z11init_randomPfm --------------------------
	.section	.nv.constant0._Z11init_randomPfm,"a",@progbits
	.sectionflags	@""
	.align	4
.nv.constant0._Z11init_randomPfm:
	.zero		912


//--------------------- SYMBOLS --------------------------

	.type		.nv.reservedSmem.offset0,@object
	.size		.nv.reservedSmem.offset0,0x4
